//
// Generated by NVIDIA NVVM Compiler
//
// Compiler Build ID: CL-36424714
// Cuda compilation tools, release 13.0, V13.0.88
// Based on NVVM 20.0.0
//

.version 9.0
.target sm_100
.address_size 64

	// .globl	_Z18convertInt8ToFloatPKhPfiii
.const .align 4 .b8 COLORS[228] = {255, 0, 0, 0, 0, 0, 0, 0, 0, 0, 0, 0, 0, 0, 0, 0, 255, 0, 0, 0, 0, 0, 0, 0, 0, 0, 0, 0, 0, 0, 0, 0, 255, 0, 0, 0, 255, 0, 0, 0, 255, 0, 0, 0, 0, 0, 0, 0, 255, 0, 0, 0, 0, 0, 0, 0, 255, 0, 0, 0, 0, 0, 0, 0, 255, 0, 0, 0, 255, 0, 0, 0, 128, 0, 0, 0, 0, 0, 0, 0, 0, 0, 0, 0, 0, 0, 0, 0, 128, 0, 0, 0, 0, 0, 0, 0, 0, 0, 0, 0, 0, 0, 0, 0, 128, 0, 0, 0, 128, 0, 0, 0, 128, 0, 0, 0, 0, 0, 0, 0, 128, 0, 0, 0, 0, 0, 0, 0, 128, 0, 0, 0, 0, 0, 0, 0, 128, 0, 0, 0, 128, 0, 0, 0, 255, 0, 0, 0, 128, 0, 0, 0, 0, 0, 0, 0, 255, 0, 0, 0, 0, 0, 0, 0, 128, 0, 0, 0, 128, 0, 0, 0, 255, 0, 0, 0, 0, 0, 0, 0, 0, 0, 0, 0, 255, 0, 0, 0, 128, 0, 0, 0, 128, 0, 0, 0, 0, 0, 0, 0, 255, 0, 0, 0, 0, 0, 0, 0, 128, 0, 0, 0, 255, 0, 0, 0, 255, 0, 0, 0, 128, 0, 0, 0, 255};

.visible .entry _Z18convertInt8ToFloatPKhPfiii(
	.param .u64 .ptr .align 1 _Z18convertInt8ToFloatPKhPfiii_param_0,
	.param .u64 .ptr .align 1 _Z18convertInt8ToFloatPKhPfiii_param_1,
	.param .u32 _Z18convertInt8ToFloatPKhPfiii_param_2,
	.param .u32 _Z18convertInt8ToFloatPKhPfiii_param_3,
	.param .u32 _Z18convertInt8ToFloatPKhPfiii_param_4
)
{
	.reg .pred 	%p<4>;
	.reg .b16 	%rs<4>;
	.reg .b32 	%r<15>;
	.reg .b32 	%f<7>;
	.reg .b64 	%rd<9>;

	ld.param.u64 	%rd1, [_Z18convertInt8ToFloatPKhPfiii_param_0];
	ld.param.u64 	%rd2, [_Z18convertInt8ToFloatPKhPfiii_param_1];
	ld.param.u32 	%r3, [_Z18convertInt8ToFloatPKhPfiii_param_2];
	ld.param.u32 	%r4, [_Z18convertInt8ToFloatPKhPfiii_param_3];
	mov.u32 	%r6, %ctaid.x;
	mov.u32 	%r7, %ntid.x;
	mov.u32 	%r8, %tid.x;
	mad.lo.s32 	%r1, %r6, %r7, %r8;
	mov.u32 	%r9, %ctaid.y;
	mov.u32 	%r10, %ntid.y;
	mov.u32 	%r11, %tid.y;
	mad.lo.s32 	%r12, %r9, %r10, %r11;
	setp.ge.s32 	%p1, %r1, %r3;
	setp.ge.s32 	%p2, %r12, %r4;
	or.pred  	%p3, %p1, %p2;
	@%p3 bra 	$L__BB0_2;
	cvta.to.global.u64 	%rd3, %rd1;
	cvta.to.global.u64 	%rd4, %rd2;
	mad.lo.s32 	%r13, %r3, %r12, %r1;
	mul.lo.s32 	%r14, %r13, 3;
	cvt.s64.s32 	%rd5, %r14;
	add.s64 	%rd6, %rd3, %rd5;
	ld.global.u8 	%rs1, [%rd6];
	cvt.rn.f32.u16 	%f1, %rs1;
	mul.wide.s32 	%rd7, %r14, 4;
	add.s64 	%rd8, %rd4, %rd7;
	add.f32 	%f2, %f1, 0fC2FE0000;
	st.global.f32 	[%rd8], %f2;
	ld.global.u8 	%rs2, [%rd6+1];
	cvt.rn.f32.u16 	%f3, %rs2;
	add.f32 	%f4, %f3, 0fC2FE0000;
	st.global.f32 	[%rd8+4], %f4;
	ld.global.u8 	%rs3, [%rd6+2];
	cvt.rn.f32.u16 	%f5, %rs3;
	add.f32 	%f6, %f5, 0fC2FE0000;
	st.global.f32 	[%rd8+8], %f6;
$L__BB0_2:
	ret;

}
	// .globl	_Z18convertFloatToInt8PKfPhiii
.visible .entry _Z18convertFloatToInt8PKfPhiii(
	.param .u64 .ptr .align 1 _Z18convertFloatToInt8PKfPhiii_param_0,
	.param .u64 .ptr .align 1 _Z18convertFloatToInt8PKfPhiii_param_1,
	.param .u32 _Z18convertFloatToInt8PKfPhiii_param_2,
	.param .u32 _Z18convertFloatToInt8PKfPhiii_param_3,
	.param .u32 _Z18convertFloatToInt8PKfPhiii_param_4
)
{
	.reg .pred 	%p<40>;
	.reg .b32 	%r<22>;
	.reg .b32 	%f<80>;
	.reg .b64 	%rd<105>;

	ld.param.u64 	%rd1, [_Z18convertFloatToInt8PKfPhiii_param_0];
	ld.param.u64 	%rd2, [_Z18convertFloatToInt8PKfPhiii_param_1];
	ld.param.u32 	%r3, [_Z18convertFloatToInt8PKfPhiii_param_2];
	ld.param.u32 	%r5, [_Z18convertFloatToInt8PKfPhiii_param_3];
	ld.param.u32 	%r4, [_Z18convertFloatToInt8PKfPhiii_param_4];
	mov.u32 	%r7, %ctaid.x;
	mov.u32 	%r8, %ntid.x;
	mov.u32 	%r9, %tid.x;
	mad.lo.s32 	%r1, %r7, %r8, %r9;
	mov.u32 	%r10, %ctaid.y;
	mov.u32 	%r11, %ntid.y;
	mov.u32 	%r12, %tid.y;
	mad.lo.s32 	%r13, %r10, %r11, %r12;
	setp.ge.s32 	%p1, %r1, %r3;
	setp.ge.s32 	%p2, %r13, %r5;
	or.pred  	%p3, %p1, %p2;
	@%p3 bra 	$L__BB1_2;
	cvta.to.global.u64 	%rd3, %rd1;
	cvta.to.global.u64 	%rd4, %rd2;
	cvt.s64.s32 	%rd5, %r1;
	cvt.u64.u32 	%rd6, %r13;
	cvt.s64.s32 	%rd7, %r3;
	mad.lo.s64 	%rd8, %rd6, %rd7, %rd5;
	shl.b64 	%rd9, %rd8, 2;
	add.s64 	%rd10, %rd3, %rd9;
	ld.global.f32 	%f1, [%rd10];
	min.f32 	%f2, %f1, 0f3F800000;
	add.f32 	%f3, %f1, 0f00000000;
	max.f32 	%f4, %f1, 0f00000000;
	add.s64 	%rd11, %rd7, %rd6;
	mad.lo.s64 	%rd12, %rd11, %rd7, %rd5;
	shl.b64 	%rd13, %rd12, 2;
	add.s64 	%rd14, %rd3, %rd13;
	ld.global.f32 	%f5, [%rd14];
	setp.lt.f32 	%p4, %f5, %f2;
	selp.f32 	%f6, %f5, %f2, %p4;
	add.f32 	%f7, %f3, %f5;
	setp.gt.f32 	%p5, %f5, %f4;
	selp.f32 	%f8, %f5, %f4, %p5;
	selp.u64 	%rd15, 1, 0, %p5;
	add.s64 	%rd16, %rd11, %rd7;
	mad.lo.s64 	%rd17, %rd16, %rd7, %rd5;
	shl.b64 	%rd18, %rd17, 2;
	add.s64 	%rd19, %rd3, %rd18;
	ld.global.f32 	%f9, [%rd19];
	setp.lt.f32 	%p6, %f9, %f6;
	selp.f32 	%f10, %f9, %f6, %p6;
	add.f32 	%f11, %f7, %f9;
	setp.gt.f32 	%p7, %f9, %f8;
	selp.f32 	%f12, %f9, %f8, %p7;
	selp.b64 	%rd20, 2, %rd15, %p7;
	add.s64 	%rd21, %rd16, %rd7;
	mad.lo.s64 	%rd22, %rd21, %rd7, %rd5;
	shl.b64 	%rd23, %rd22, 2;
	add.s64 	%rd24, %rd3, %rd23;
	ld.global.f32 	%f13, [%rd24];
	setp.lt.f32 	%p8, %f13, %f10;
	selp.f32 	%f14, %f13, %f10, %p8;
	add.f32 	%f15, %f11, %f13;
	setp.gt.f32 	%p9, %f13, %f12;
	selp.f32 	%f16, %f13, %f12, %p9;
	selp.b64 	%rd25, 3, %rd20, %p9;
	add.s64 	%rd26, %rd21, %rd7;
	mad.lo.s64 	%rd27, %rd26, %rd7, %rd5;
	shl.b64 	%rd28, %rd27, 2;
	add.s64 	%rd29, %rd3, %rd28;
	ld.global.f32 	%f17, [%rd29];
	setp.lt.f32 	%p10, %f17, %f14;
	selp.f32 	%f18, %f17, %f14, %p10;
	add.f32 	%f19, %f15, %f17;
	setp.gt.f32 	%p11, %f17, %f16;
	selp.f32 	%f20, %f17, %f16, %p11;
	selp.b64 	%rd30, 4, %rd25, %p11;
	add.s64 	%rd31, %rd26, %rd7;
	mad.lo.s64 	%rd32, %rd31, %rd7, %rd5;
	shl.b64 	%rd33, %rd32, 2;
	add.s64 	%rd34, %rd3, %rd33;
	ld.global.f32 	%f21, [%rd34];
	setp.lt.f32 	%p12, %f21, %f18;
	selp.f32 	%f22, %f21, %f18, %p12;
	add.f32 	%f23, %f19, %f21;
	setp.gt.f32 	%p13, %f21, %f20;
	selp.f32 	%f24, %f21, %f20, %p13;
	selp.b64 	%rd35, 5, %rd30, %p13;
	add.s64 	%rd36, %rd31, %rd7;
	mad.lo.s64 	%rd37, %rd36, %rd7, %rd5;
	shl.b64 	%rd38, %rd37, 2;
	add.s64 	%rd39, %rd3, %rd38;
	ld.global.f32 	%f25, [%rd39];
	setp.lt.f32 	%p14, %f25, %f22;
	selp.f32 	%f26, %f25, %f22, %p14;
	add.f32 	%f27, %f23, %f25;
	setp.gt.f32 	%p15, %f25, %f24;
	selp.f32 	%f28, %f25, %f24, %p15;
	selp.b64 	%rd40, 6, %rd35, %p15;
	add.s64 	%rd41, %rd36, %rd7;
	mad.lo.s64 	%rd42, %rd41, %rd7, %rd5;
	shl.b64 	%rd43, %rd42, 2;
	add.s64 	%rd44, %rd3, %rd43;
	ld.global.f32 	%f29, [%rd44];
	setp.lt.f32 	%p16, %f29, %f26;
	selp.f32 	%f30, %f29, %f26, %p16;
	add.f32 	%f31, %f27, %f29;
	setp.gt.f32 	%p17, %f29, %f28;
	selp.f32 	%f32, %f29, %f28, %p17;
	selp.b64 	%rd45, 7, %rd40, %p17;
	add.s64 	%rd46, %rd41, %rd7;
	mad.lo.s64 	%rd47, %rd46, %rd7, %rd5;
	shl.b64 	%rd48, %rd47, 2;
	add.s64 	%rd49, %rd3, %rd48;
	ld.global.f32 	%f33, [%rd49];
	setp.lt.f32 	%p18, %f33, %f30;
	selp.f32 	%f34, %f33, %f30, %p18;
	add.f32 	%f35, %f31, %f33;
	setp.gt.f32 	%p19, %f33, %f32;
	selp.f32 	%f36, %f33, %f32, %p19;
	selp.b64 	%rd50, 8, %rd45, %p19;
	add.s64 	%rd51, %rd46, %rd7;
	mad.lo.s64 	%rd52, %rd51, %rd7, %rd5;
	shl.b64 	%rd53, %rd52, 2;
	add.s64 	%rd54, %rd3, %rd53;
	ld.global.f32 	%f37, [%rd54];
	setp.lt.f32 	%p20, %f37, %f34;
	selp.f32 	%f38, %f37, %f34, %p20;
	add.f32 	%f39, %f35, %f37;
	setp.gt.f32 	%p21, %f37, %f36;
	selp.f32 	%f40, %f37, %f36, %p21;
	selp.b64 	%rd55, 9, %rd50, %p21;
	add.s64 	%rd56, %rd51, %rd7;
	mad.lo.s64 	%rd57, %rd56, %rd7, %rd5;
	shl.b64 	%rd58, %rd57, 2;
	add.s64 	%rd59, %rd3, %rd58;
	ld.global.f32 	%f41, [%rd59];
	setp.lt.f32 	%p22, %f41, %f38;
	selp.f32 	%f42, %f41, %f38, %p22;
	add.f32 	%f43, %f39, %f41;
	setp.gt.f32 	%p23, %f41, %f40;
	selp.f32 	%f44, %f41, %f40, %p23;
	selp.b64 	%rd60, 10, %rd55, %p23;
	add.s64 	%rd61, %rd56, %rd7;
	mad.lo.s64 	%rd62, %rd61, %rd7, %rd5;
	shl.b64 	%rd63, %rd62, 2;
	add.s64 	%rd64, %rd3, %rd63;
	ld.global.f32 	%f45, [%rd64];
	setp.lt.f32 	%p24, %f45, %f42;
	selp.f32 	%f46, %f45, %f42, %p24;
	add.f32 	%f47, %f43, %f45;
	setp.gt.f32 	%p25, %f45, %f44;
	selp.f32 	%f48, %f45, %f44, %p25;
	selp.b64 	%rd65, 11, %rd60, %p25;
	add.s64 	%rd66, %rd61, %rd7;
	mad.lo.s64 	%rd67, %rd66, %rd7, %rd5;
	shl.b64 	%rd68, %rd67, 2;
	add.s64 	%rd69, %rd3, %rd68;
	ld.global.f32 	%f49, [%rd69];
	setp.lt.f32 	%p26, %f49, %f46;
	selp.f32 	%f50, %f49, %f46, %p26;
	add.f32 	%f51, %f47, %f49;
	setp.gt.f32 	%p27, %f49, %f48;
	selp.f32 	%f52, %f49, %f48, %p27;
	selp.b64 	%rd70, 12, %rd65, %p27;
	add.s64 	%rd71, %rd66, %rd7;
	mad.lo.s64 	%rd72, %rd71, %rd7, %rd5;
	shl.b64 	%rd73, %rd72, 2;
	add.s64 	%rd74, %rd3, %rd73;
	ld.global.f32 	%f53, [%rd74];
	setp.lt.f32 	%p28, %f53, %f50;
	selp.f32 	%f54, %f53, %f50, %p28;
	add.f32 	%f55, %f51, %f53;
	setp.gt.f32 	%p29, %f53, %f52;
	selp.f32 	%f56, %f53, %f52, %p29;
	selp.b64 	%rd75, 13, %rd70, %p29;
	add.s64 	%rd76, %rd71, %rd7;
	mad.lo.s64 	%rd77, %rd76, %rd7, %rd5;
	shl.b64 	%rd78, %rd77, 2;
	add.s64 	%rd79, %rd3, %rd78;
	ld.global.f32 	%f57, [%rd79];
	setp.lt.f32 	%p30, %f57, %f54;
	selp.f32 	%f58, %f57, %f54, %p30;
	add.f32 	%f59, %f55, %f57;
	setp.gt.f32 	%p31, %f57, %f56;
	selp.f32 	%f60, %f57, %f56, %p31;
	selp.b64 	%rd80, 14, %rd75, %p31;
	add.s64 	%rd81, %rd76, %rd7;
	mad.lo.s64 	%rd82, %rd81, %rd7, %rd5;
	shl.b64 	%rd83, %rd82, 2;
	add.s64 	%rd84, %rd3, %rd83;
	ld.global.f32 	%f61, [%rd84];
	setp.lt.f32 	%p32, %f61, %f58;
	selp.f32 	%f62, %f61, %f58, %p32;
	add.f32 	%f63, %f59, %f61;
	setp.gt.f32 	%p33, %f61, %f60;
	selp.f32 	%f64, %f61, %f60, %p33;
	selp.b64 	%rd85, 15, %rd80, %p33;
	add.s64 	%rd86, %rd81, %rd7;
	mad.lo.s64 	%rd87, %rd86, %rd7, %rd5;
	shl.b64 	%rd88, %rd87, 2;
	add.s64 	%rd89, %rd3, %rd88;
	ld.global.f32 	%f65, [%rd89];
	setp.lt.f32 	%p34, %f65, %f62;
	selp.f32 	%f66, %f65, %f62, %p34;
	add.f32 	%f67, %f63, %f65;
	setp.gt.f32 	%p35, %f65, %f64;
	selp.f32 	%f68, %f65, %f64, %p35;
	selp.b64 	%rd90, 16, %rd85, %p35;
	add.s64 	%rd91, %rd86, %rd7;
	mad.lo.s64 	%rd92, %rd91, %rd7, %rd5;
	shl.b64 	%rd93, %rd92, 2;
	add.s64 	%rd94, %rd3, %rd93;
	ld.global.f32 	%f69, [%rd94];
	setp.lt.f32 	%p36, %f69, %f66;
	selp.f32 	%f70, %f69, %f66, %p36;
	add.f32 	%f71, %f67, %f69;
	setp.gt.f32 	%p37, %f69, %f68;
	selp.f32 	%f72, %f69, %f68, %p37;
	selp.b64 	%rd95, 17, %rd90, %p37;
	add.s64 	%rd96, %rd91, %rd7;
	mad.lo.s64 	%rd97, %rd96, %rd7, %rd5;
	shl.b64 	%rd98, %rd97, 2;
	add.s64 	%rd99, %rd3, %rd98;
	ld.global.f32 	%f73, [%rd99];
	setp.lt.f32 	%p38, %f73, %f70;
	selp.f32 	%f74, %f73, %f70, %p38;
	add.f32 	%f75, %f71, %f73;
	setp.gt.f32 	%p39, %f73, %f72;
	selp.f32 	%f76, %f73, %f72, %p39;
	selp.b64 	%rd100, 18, %rd95, %p39;
	mul.lo.s32 	%r14, %r13, %r4;
	shl.b32 	%r15, %r14, 2;
	shl.b32 	%r16, %r1, 2;
	add.s32 	%r17, %r15, %r16;
	mov.u64 	%rd101, COLORS;
	mad.lo.s64 	%rd102, %rd100, 12, %rd101;
	cvt.s64.s32 	%rd103, %r17;
	ld.const.u32 	%r18, [%rd102];
	add.s64 	%rd104, %rd4, %rd103;
	st.global.u8 	[%rd104], %r18;
	ld.const.u32 	%r19, [%rd102+4];
	st.global.u8 	[%rd104+1], %r19;
	ld.const.u32 	%r20, [%rd102+8];
	st.global.u8 	[%rd104+2], %r20;
	sub.f32 	%f77, %f76, %f74;
	div.rn.f32 	%f78, %f77, %f75;
	mul.f32 	%f79, %f78, 0f437F0000;
	cvt.rzi.u32.f32 	%r21, %f79;
	st.global.u8 	[%rd104+3], %r21;
$L__BB1_2:
	ret;

}
	// .globl	_Z20packedToPlanarKernelPhS_ii
.visible .entry _Z20packedToPlanarKernelPhS_ii(
	.param .u64 .ptr .align 1 _Z20packedToPlanarKernelPhS_ii_param_0,
	.param .u64 .ptr .align 1 _Z20packedToPlanarKernelPhS_ii_param_1,
	.param .u32 _Z20packedToPlanarKernelPhS_ii_param_2,
	.param .u32 _Z20packedToPlanarKernelPhS_ii_param_3
)
{
	.reg .pred 	%p<4>;
	.reg .b16 	%rs<4>;
	.reg .b32 	%r<16>;
	.reg .b64 	%rd<12>;

	ld.param.u64 	%rd1, [_Z20packedToPlanarKernelPhS_ii_param_0];
	ld.param.u64 	%rd2, [_Z20packedToPlanarKernelPhS_ii_param_1];
	ld.param.u32 	%r3, [_Z20packedToPlanarKernelPhS_ii_param_2];
	ld.param.u32 	%r5, [_Z20packedToPlanarKernelPhS_ii_param_3];
	mov.u32 	%r6, %ctaid.x;
	mov.u32 	%r7, %ntid.x;
	mov.u32 	%r8, %tid.x;
	mad.lo.s32 	%r1, %r6, %r7, %r8;
	mov.u32 	%r9, %ctaid.y;
	mov.u32 	%r10, %ntid.y;
	mov.u32 	%r11, %tid.y;
	mad.lo.s32 	%r12, %r9, %r10, %r11;
	setp.ge.s32 	%p1, %r1, %r3;
	setp.ge.s32 	%p2, %r12, %r5;
	or.pred  	%p3, %p1, %p2;
	@%p3 bra 	$L__BB2_2;
	cvta.to.global.u64 	%rd3, %rd1;
	cvta.to.global.u64 	%rd4, %rd2;
	mad.lo.s32 	%r13, %r3, %r12, %r1;
	mul.lo.s32 	%r14, %r13, 3;
	mul.lo.s32 	%r15, %r5, %r3;
	cvt.s64.s32 	%rd5, %r14;
	add.s64 	%rd6, %rd3, %rd5;
	ld.global.u8 	%rs1, [%rd6];
	ld.global.u8 	%rs2, [%rd6+1];
	ld.global.u8 	%rs3, [%rd6+2];
	cvt.s64.s32 	%rd7, %r13;
	add.s64 	%rd8, %rd4, %rd7;
	st.global.u8 	[%rd8], %rs1;
	cvt.s64.s32 	%rd9, %r15;
	add.s64 	%rd10, %rd8, %rd9;
	st.global.u8 	[%rd10], %rs2;
	add.s64 	%rd11, %rd10, %rd9;
	st.global.u8 	[%rd11], %rs3;
$L__BB2_2:
	ret;

}
	// .globl	_Z14rearangeKernelPhS_Pjii
.visible .entry _Z14rearangeKernelPhS_Pjii(
	.param .u64 .ptr .align 1 _Z14rearangeKernelPhS_Pjii_param_0,
	.param .u64 .ptr .align 1 _Z14rearangeKernelPhS_Pjii_param_1,
	.param .u64 .ptr .align 1 _Z14rearangeKernelPhS_Pjii_param_2,
	.param .u32 _Z14rearangeKernelPhS_Pjii_param_3,
	.param .u32 _Z14rearangeKernelPhS_Pjii_param_4
)
{
	.reg .pred 	%p<4>;
	.reg .b16 	%rs<5>;
	.reg .b32 	%r<20>;
	.reg .b64 	%rd<13>;

	ld.param.u64 	%rd1, [_Z14rearangeKernelPhS_Pjii_param_0];
	ld.param.u64 	%rd2, [_Z14rearangeKernelPhS_Pjii_param_1];
	ld.param.u64 	%rd3, [_Z14rearangeKernelPhS_Pjii_param_2];
	ld.param.u32 	%r3, [_Z14rearangeKernelPhS_Pjii_param_3];
	ld.param.u32 	%r4, [_Z14rearangeKernelPhS_Pjii_param_4];
	mov.u32 	%r6, %ctaid.x;
	mov.u32 	%r7, %ntid.x;
	mov.u32 	%r8, %tid.x;
	mad.lo.s32 	%r1, %r6, %r7, %r8;
	mov.u32 	%r9, %ctaid.y;
	mov.u32 	%r10, %ntid.y;
	mov.u32 	%r11, %tid.y;
	mad.lo.s32 	%r12, %r9, %r10, %r11;
	setp.ge.s32 	%p1, %r1, %r3;
	setp.ge.s32 	%p2, %r12, %r4;
	or.pred  	%p3, %p1, %p2;
	@%p3 bra 	$L__BB3_2;
	cvta.to.global.u64 	%rd4, %rd1;
	cvta.to.global.u64 	%rd5, %rd2;
	cvta.to.global.u64 	%rd6, %rd3;
	mul.lo.s32 	%r13, %r3, %r12;
	add.s32 	%r14, %r13, %r1;
	shl.b32 	%r15, %r13, 2;
	shl.b32 	%r16, %r1, 2;
	add.s32 	%r17, %r15, %r16;
	mul.wide.s32 	%rd7, %r14, 4;
	add.s64 	%rd8, %rd6, %rd7;
	ld.global.u32 	%r18, [%rd8];
	shl.b32 	%r19, %r18, 2;
	cvt.s64.s32 	%rd9, %r17;
	cvt.u64.u32 	%rd10, %r19;
	add.s64 	%rd11, %rd4, %rd10;
	ld.global.u8 	%rs1, [%rd11];
	add.s64 	%rd12, %rd5, %rd9;
	st.global.u8 	[%rd12], %rs1;
	ld.global.u8 	%rs2, [%rd11+1];
	st.global.u8 	[%rd12+1], %rs2;
	ld.global.u8 	%rs3, [%rd11+2];
	st.global.u8 	[%rd12+2], %rs3;
	ld.global.u8 	%rs4, [%rd11+3];
	st.global.u8 	[%rd12+3], %rs4;
$L__BB3_2:
	ret;

}
	// .globl	_Z18overlayImageKernelPKhPhiiiiii
.visible .entry _Z18overlayImageKernelPKhPhiiiiii(
	.param .u64 .ptr .align 1 _Z18overlayImageKernelPKhPhiiiiii_param_0,
	.param .u64 .ptr .align 1 _Z18overlayImageKernelPKhPhiiiiii_param_1,
	.param .u32 _Z18overlayImageKernelPKhPhiiiiii_param_2,
	.param .u32 _Z18overlayImageKernelPKhPhiiiiii_param_3,
	.param .u32 _Z18overlayImageKernelPKhPhiiiiii_param_4,
	.param .u32 _Z18overlayImageKernelPKhPhiiiiii_param_5,
	.param .u32 _Z18overlayImageKernelPKhPhiiiiii_param_6,
	.param .u32 _Z18overlayImageKernelPKhPhiiiiii_param_7
)
{
	.reg .pred 	%p<4>;
	.reg .b16 	%rs<28>;
	.reg .b32 	%r<48>;
	.reg .b32 	%f<51>;
	.reg .b64 	%rd<15>;
	.reg .b64 	%fd<16>;

	ld.param.u64 	%rd1, [_Z18overlayImageKernelPKhPhiiiiii_param_0];
	ld.param.u64 	%rd2, [_Z18overlayImageKernelPKhPhiiiiii_param_1];
	ld.param.u32 	%r3, [_Z18overlayImageKernelPKhPhiiiiii_param_2];
	ld.param.u32 	%r4, [_Z18overlayImageKernelPKhPhiiiiii_param_3];
	ld.param.u32 	%r5, [_Z18overlayImageKernelPKhPhiiiiii_param_4];
	ld.param.u32 	%r6, [_Z18overlayImageKernelPKhPhiiiiii_param_5];
	ld.param.u32 	%r9, [_Z18overlayImageKernelPKhPhiiiiii_param_6];
	ld.param.u32 	%r8, [_Z18overlayImageKernelPKhPhiiiiii_param_7];
	mov.u32 	%r10, %ctaid.x;
	mov.u32 	%r11, %ntid.x;
	mov.u32 	%r12, %tid.x;
	mad.lo.s32 	%r1, %r10, %r11, %r12;
	mov.u32 	%r13, %ctaid.y;
	mov.u32 	%r14, %ntid.y;
	mov.u32 	%r15, %tid.y;
	mad.lo.s32 	%r16, %r13, %r14, %r15;
	setp.ge.s32 	%p1, %r1, %r6;
	setp.ge.s32 	%p2, %r16, %r9;
	or.pred  	%p3, %p1, %p2;
	@%p3 bra 	$L__BB4_2;
	cvta.to.global.u64 	%rd3, %rd1;
	cvta.to.global.u64 	%rd4, %rd2;
	cvt.rn.f32.s32 	%f1, %r3;
	cvt.rn.f32.s32 	%f2, %r6;
	div.rn.f32 	%f3, %f1, %f2;
	cvt.rn.f32.s32 	%f4, %r4;
	cvt.rn.f32.u32 	%f5, %r9;
	div.rn.f32 	%f6, %f4, %f5;
	cvt.rn.f32.s32 	%f7, %r1;
	mul.f32 	%f8, %f3, %f7;
	cvt.rn.f32.u32 	%f9, %r16;
	mul.f32 	%f10, %f6, %f9;
	cvt.rzi.s32.f32 	%r17, %f8;
	add.s32 	%r18, %r3, -1;
	min.s32 	%r19, %r17, %r18;
	cvt.rzi.s32.f32 	%r20, %f10;
	add.s32 	%r21, %r4, -1;
	min.s32 	%r22, %r20, %r21;
	add.s32 	%r23, %r19, 1;
	min.s32 	%r24, %r23, %r18;
	add.s32 	%r25, %r22, 1;
	min.s32 	%r26, %r25, %r21;
	cvt.rn.f32.s32 	%f11, %r19;
	sub.f32 	%f12, %f8, %f11;
	cvt.rn.f32.s32 	%f13, %r22;
	sub.f32 	%f14, %f10, %f13;
	mul.lo.s32 	%r27, %r22, %r3;
	add.s32 	%r28, %r27, %r19;
	mul.lo.s32 	%r29, %r28, %r5;
	add.s32 	%r30, %r27, %r24;
	mul.lo.s32 	%r31, %r30, %r5;
	mul.lo.s32 	%r32, %r26, %r3;
	add.s32 	%r33, %r32, %r19;
	mul.lo.s32 	%r34, %r33, %r5;
	add.s32 	%r35, %r32, %r24;
	mul.lo.s32 	%r36, %r35, %r5;
	mad.lo.s32 	%r37, %r6, %r16, %r1;
	mul.lo.s32 	%r38, %r37, %r8;
	mov.f32 	%f15, 0f3F800000;
	sub.f32 	%f16, %f15, %f14;
	sub.f32 	%f17, %f15, %f12;
	cvt.s64.s32 	%rd5, %r29;
	add.s64 	%rd6, %rd3, %rd5;
	ld.global.u8 	%rs1, [%rd6];
	cvt.rn.f32.u16 	%f18, %rs1;
	cvt.s64.s32 	%rd7, %r31;
	add.s64 	%rd8, %rd3, %rd7;
	ld.global.u8 	%rs2, [%rd8];
	cvt.rn.f32.u16 	%f19, %rs2;
	mul.f32 	%f20, %f12, %f19;
	fma.rn.f32 	%f21, %f17, %f18, %f20;
	cvt.s64.s32 	%rd9, %r34;
	add.s64 	%rd10, %rd3, %rd9;
	ld.global.u8 	%rs3, [%rd10];
	cvt.rn.f32.u16 	%f22, %rs3;
	cvt.s64.s32 	%rd11, %r36;
	add.s64 	%rd12, %rd3, %rd11;
	ld.global.u8 	%rs4, [%rd12];
	cvt.rn.f32.u16 	%f23, %rs4;
	mul.f32 	%f24, %f12, %f23;
	fma.rn.f32 	%f25, %f17, %f22, %f24;
	mul.f32 	%f26, %f14, %f25;
	fma.rn.f32 	%f27, %f16, %f21, %f26;
	cvt.s64.s32 	%rd13, %r38;
	add.s64 	%rd14, %rd4, %rd13;
	ld.global.u8 	%rs5, [%rd14];
	cvt.rn.f64.u16 	%fd1, %rs5;
	mul.f64 	%fd2, %fd1, 0d3FE0000000000000;
	cvt.rzi.u32.f64 	%r39, %fd2;
	cvt.u16.u32 	%rs6, %r39;
	and.b16  	%rs7, %rs6, 255;
	cvt.rn.f64.u16 	%fd3, %rs7;
	add.f32 	%f28, %f27, 0f3F000000;
	cvt.rzi.u32.f32 	%r40, %f28;
	cvt.u16.u32 	%rs8, %r40;
	and.b16  	%rs9, %rs8, 255;
	cvt.rn.f64.u16 	%fd4, %rs9;
	fma.rn.f64 	%fd5, %fd4, 0d3FE0000000000000, %fd3;
	cvt.rzi.u32.f64 	%r41, %fd5;
	st.global.u8 	[%rd14], %r41;
	ld.global.u8 	%rs10, [%rd6+1];
	cvt.rn.f32.u16 	%f29, %rs10;
	ld.global.u8 	%rs11, [%rd8+1];
	cvt.rn.f32.u16 	%f30, %rs11;
	mul.f32 	%f31, %f12, %f30;
	fma.rn.f32 	%f32, %f17, %f29, %f31;
	ld.global.u8 	%rs12, [%rd10+1];
	cvt.rn.f32.u16 	%f33, %rs12;
	ld.global.u8 	%rs13, [%rd12+1];
	cvt.rn.f32.u16 	%f34, %rs13;
	mul.f32 	%f35, %f12, %f34;
	fma.rn.f32 	%f36, %f17, %f33, %f35;
	mul.f32 	%f37, %f14, %f36;
	fma.rn.f32 	%f38, %f16, %f32, %f37;
	ld.global.u8 	%rs14, [%rd14+1];
	cvt.rn.f64.u16 	%fd6, %rs14;
	mul.f64 	%fd7, %fd6, 0d3FE0000000000000;
	cvt.rzi.u32.f64 	%r42, %fd7;
	cvt.u16.u32 	%rs15, %r42;
	and.b16  	%rs16, %rs15, 255;
	cvt.rn.f64.u16 	%fd8, %rs16;
	add.f32 	%f39, %f38, 0f3F000000;
	cvt.rzi.u32.f32 	%r43, %f39;
	cvt.u16.u32 	%rs17, %r43;
	and.b16  	%rs18, %rs17, 255;
	cvt.rn.f64.u16 	%fd9, %rs18;
	fma.rn.f64 	%fd10, %fd9, 0d3FE0000000000000, %fd8;
	cvt.rzi.u32.f64 	%r44, %fd10;
	st.global.u8 	[%rd14+1], %r44;
	ld.global.u8 	%rs19, [%rd6+2];
	cvt.rn.f32.u16 	%f40, %rs19;
	ld.global.u8 	%rs20, [%rd8+2];
	cvt.rn.f32.u16 	%f41, %rs20;
	mul.f32 	%f42, %f12, %f41;
	fma.rn.f32 	%f43, %f17, %f40, %f42;
	ld.global.u8 	%rs21, [%rd10+2];
	cvt.rn.f32.u16 	%f44, %rs21;
	ld.global.u8 	%rs22, [%rd12+2];
	cvt.rn.f32.u16 	%f45, %rs22;
	mul.f32 	%f46, %f12, %f45;
	fma.rn.f32 	%f47, %f17, %f44, %f46;
	mul.f32 	%f48, %f14, %f47;
	fma.rn.f32 	%f49, %f16, %f43, %f48;
	ld.global.u8 	%rs23, [%rd14+2];
	cvt.rn.f64.u16 	%fd11, %rs23;
	mul.f64 	%fd12, %fd11, 0d3FE0000000000000;
	cvt.rzi.u32.f64 	%r45, %fd12;
	cvt.u16.u32 	%rs24, %r45;
	and.b16  	%rs25, %rs24, 255;
	cvt.rn.f64.u16 	%fd13, %rs25;
	add.f32 	%f50, %f49, 0f3F000000;
	cvt.rzi.u32.f32 	%r46, %f50;
	cvt.u16.u32 	%rs26, %r46;
	and.b16  	%rs27, %rs26, 255;
	cvt.rn.f64.u16 	%fd14, %rs27;
	fma.rn.f64 	%fd15, %fd14, 0d3FE0000000000000, %fd13;
	cvt.rzi.u32.f64 	%r47, %fd15;
	st.global.u8 	[%rd14+2], %r47;
$L__BB4_2:
	ret;

}
	// .globl	_Z16scaleImageKernelPKhPhiiiiii
.visible .entry _Z16scaleImageKernelPKhPhiiiiii(
	.param .u64 .ptr .align 1 _Z16scaleImageKernelPKhPhiiiiii_param_0,
	.param .u64 .ptr .align 1 _Z16scaleImageKernelPKhPhiiiiii_param_1,
	.param .u32 _Z16scaleImageKernelPKhPhiiiiii_param_2,
	.param .u32 _Z16scaleImageKernelPKhPhiiiiii_param_3,
	.param .u32 _Z16scaleImageKernelPKhPhiiiiii_param_4,
	.param .u32 _Z16scaleImageKernelPKhPhiiiiii_param_5,
	.param .u32 _Z16scaleImageKernelPKhPhiiiiii_param_6,
	.param .u32 _Z16scaleImageKernelPKhPhiiiiii_param_7
)
{
	.reg .pred 	%p<11>;
	.reg .b16 	%rs<29>;
	.reg .b32 	%r<84>;
	.reg .b32 	%f<95>;
	.reg .b64 	%rd<37>;

	ld.param.u64 	%rd4, [_Z16scaleImageKernelPKhPhiiiiii_param_0];
	ld.param.u64 	%rd5, [_Z16scaleImageKernelPKhPhiiiiii_param_1];
	ld.param.u32 	%r26, [_Z16scaleImageKernelPKhPhiiiiii_param_2];
	ld.param.u32 	%r27, [_Z16scaleImageKernelPKhPhiiiiii_param_3];
	ld.param.u32 	%r28, [_Z16scaleImageKernelPKhPhiiiiii_param_4];
	ld.param.u32 	%r29, [_Z16scaleImageKernelPKhPhiiiiii_param_5];
	ld.param.u32 	%r32, [_Z16scaleImageKernelPKhPhiiiiii_param_6];
	ld.param.u32 	%r31, [_Z16scaleImageKernelPKhPhiiiiii_param_7];
	cvta.to.global.u64 	%rd1, %rd5;
	cvta.to.global.u64 	%rd2, %rd4;
	mov.u32 	%r33, %ctaid.x;
	mov.u32 	%r34, %ntid.x;
	mov.u32 	%r35, %tid.x;
	mad.lo.s32 	%r1, %r33, %r34, %r35;
	mov.u32 	%r36, %ctaid.y;
	mov.u32 	%r37, %ntid.y;
	mov.u32 	%r38, %tid.y;
	mad.lo.s32 	%r39, %r36, %r37, %r38;
	setp.ge.s32 	%p1, %r1, %r29;
	setp.ge.s32 	%p2, %r39, %r32;
	or.pred  	%p3, %p1, %p2;
	@%p3 bra 	$L__BB5_10;
	cvt.rn.f32.s32 	%f5, %r26;
	cvt.rn.f32.s32 	%f6, %r29;
	div.rn.f32 	%f7, %f5, %f6;
	cvt.rn.f32.s32 	%f8, %r27;
	cvt.rn.f32.u32 	%f9, %r32;
	div.rn.f32 	%f10, %f8, %f9;
	cvt.rn.f32.s32 	%f11, %r1;
	mul.f32 	%f12, %f7, %f11;
	cvt.rn.f32.u32 	%f13, %r39;
	mul.f32 	%f14, %f10, %f13;
	cvt.rzi.s32.f32 	%r40, %f12;
	add.s32 	%r41, %r26, -1;
	min.s32 	%r42, %r40, %r41;
	cvt.rzi.s32.f32 	%r43, %f14;
	add.s32 	%r44, %r27, -1;
	min.s32 	%r45, %r43, %r44;
	add.s32 	%r46, %r42, 1;
	min.s32 	%r47, %r46, %r41;
	add.s32 	%r48, %r45, 1;
	min.s32 	%r49, %r48, %r44;
	cvt.rn.f32.s32 	%f15, %r42;
	sub.f32 	%f1, %f12, %f15;
	mov.f32 	%f16, 0f3F800000;
	sub.f32 	%f2, %f16, %f1;
	cvt.rn.f32.s32 	%f17, %r45;
	sub.f32 	%f3, %f14, %f17;
	sub.f32 	%f4, %f16, %f3;
	mul.lo.s32 	%r50, %r45, %r26;
	add.s32 	%r51, %r50, %r42;
	mul.lo.s32 	%r3, %r51, %r28;
	add.s32 	%r52, %r50, %r47;
	mul.lo.s32 	%r4, %r52, %r28;
	mul.lo.s32 	%r53, %r49, %r26;
	add.s32 	%r54, %r53, %r42;
	mul.lo.s32 	%r5, %r54, %r28;
	add.s32 	%r55, %r53, %r47;
	mul.lo.s32 	%r6, %r55, %r28;
	mad.lo.s32 	%r56, %r29, %r39, %r1;
	mul.lo.s32 	%r7, %r56, %r31;
	setp.lt.s32 	%p4, %r31, 1;
	@%p4 bra 	$L__BB5_10;
	and.b32  	%r8, %r31, 3;
	setp.lt.u32 	%p5, %r31, 4;
	mov.b32 	%r83, 0;
	@%p5 bra 	$L__BB5_5;
	and.b32  	%r83, %r31, 2147483644;
	neg.s32 	%r81, %r83;
	add.s64 	%rd3, %rd2, 3;
	add.s64 	%rd7, %rd2, 1;
	mov.u32 	%r76, %r6;
	mov.u32 	%r77, %r7;
	mov.u32 	%r78, %r5;
	mov.u32 	%r79, %r4;
	mov.u32 	%r80, %r3;
$L__BB5_4:
	.pragma "nounroll";
	cvt.s64.s32 	%rd6, %r80;
	add.s64 	%rd8, %rd7, %rd6;
	cvt.s64.s32 	%rd9, %r79;
	add.s64 	%rd10, %rd7, %rd9;
	cvt.s64.s32 	%rd11, %r78;
	add.s64 	%rd12, %rd7, %rd11;
	cvt.s64.s32 	%rd13, %r77;
	add.s64 	%rd14, %rd1, %rd13;
	cvt.s64.s32 	%rd15, %r76;
	add.s64 	%rd16, %rd3, %rd15;
	ld.global.u8 	%rs1, [%rd8+-1];
	cvt.rn.f32.u16 	%f18, %rs1;
	ld.global.u8 	%rs2, [%rd10+-1];
	cvt.rn.f32.u16 	%f19, %rs2;
	mul.f32 	%f20, %f1, %f19;
	fma.rn.f32 	%f21, %f2, %f18, %f20;
	ld.global.u8 	%rs3, [%rd12+-1];
	cvt.rn.f32.u16 	%f22, %rs3;
	ld.global.u8 	%rs4, [%rd16+-3];
	cvt.rn.f32.u16 	%f23, %rs4;
	mul.f32 	%f24, %f1, %f23;
	fma.rn.f32 	%f25, %f2, %f22, %f24;
	mul.f32 	%f26, %f3, %f25;
	fma.rn.f32 	%f27, %f4, %f21, %f26;
	add.f32 	%f28, %f27, 0f3F000000;
	cvt.rzi.u32.f32 	%r58, %f28;
	st.global.u8 	[%rd14], %r58;
	ld.global.u8 	%rs5, [%rd8];
	cvt.rn.f32.u16 	%f29, %rs5;
	ld.global.u8 	%rs6, [%rd10];
	cvt.rn.f32.u16 	%f30, %rs6;
	mul.f32 	%f31, %f1, %f30;
	fma.rn.f32 	%f32, %f2, %f29, %f31;
	ld.global.u8 	%rs7, [%rd12];
	cvt.rn.f32.u16 	%f33, %rs7;
	ld.global.u8 	%rs8, [%rd16+-2];
	cvt.rn.f32.u16 	%f34, %rs8;
	mul.f32 	%f35, %f1, %f34;
	fma.rn.f32 	%f36, %f2, %f33, %f35;
	mul.f32 	%f37, %f3, %f36;
	fma.rn.f32 	%f38, %f4, %f32, %f37;
	add.f32 	%f39, %f38, 0f3F000000;
	cvt.rzi.u32.f32 	%r59, %f39;
	st.global.u8 	[%rd14+1], %r59;
	ld.global.u8 	%rs9, [%rd8+1];
	cvt.rn.f32.u16 	%f40, %rs9;
	ld.global.u8 	%rs10, [%rd10+1];
	cvt.rn.f32.u16 	%f41, %rs10;
	mul.f32 	%f42, %f1, %f41;
	fma.rn.f32 	%f43, %f2, %f40, %f42;
	ld.global.u8 	%rs11, [%rd12+1];
	cvt.rn.f32.u16 	%f44, %rs11;
	ld.global.u8 	%rs12, [%rd16+-1];
	cvt.rn.f32.u16 	%f45, %rs12;
	mul.f32 	%f46, %f1, %f45;
	fma.rn.f32 	%f47, %f2, %f44, %f46;
	mul.f32 	%f48, %f3, %f47;
	fma.rn.f32 	%f49, %f4, %f43, %f48;
	add.f32 	%f50, %f49, 0f3F000000;
	cvt.rzi.u32.f32 	%r60, %f50;
	st.global.u8 	[%rd14+2], %r60;
	ld.global.u8 	%rs13, [%rd8+2];
	cvt.rn.f32.u16 	%f51, %rs13;
	ld.global.u8 	%rs14, [%rd10+2];
	cvt.rn.f32.u16 	%f52, %rs14;
	mul.f32 	%f53, %f1, %f52;
	fma.rn.f32 	%f54, %f2, %f51, %f53;
	ld.global.u8 	%rs15, [%rd12+2];
	cvt.rn.f32.u16 	%f55, %rs15;
	ld.global.u8 	%rs16, [%rd16];
	cvt.rn.f32.u16 	%f56, %rs16;
	mul.f32 	%f57, %f1, %f56;
	fma.rn.f32 	%f58, %f2, %f55, %f57;
	mul.f32 	%f59, %f3, %f58;
	fma.rn.f32 	%f60, %f4, %f54, %f59;
	add.f32 	%f61, %f60, 0f3F000000;
	cvt.rzi.u32.f32 	%r61, %f61;
	st.global.u8 	[%rd14+3], %r61;
	add.s32 	%r81, %r81, 4;
	add.s32 	%r80, %r80, 4;
	add.s32 	%r79, %r79, 4;
	add.s32 	%r78, %r78, 4;
	add.s32 	%r77, %r77, 4;
	add.s32 	%r76, %r76, 4;
	setp.ne.s32 	%p6, %r81, 0;
	@%p6 bra 	$L__BB5_4;
$L__BB5_5:
	setp.eq.s32 	%p7, %r8, 0;
	@%p7 bra 	$L__BB5_10;
	setp.eq.s32 	%p8, %r8, 1;
	@%p8 bra 	$L__BB5_8;
	add.s32 	%r62, %r83, %r3;
	cvt.s64.s32 	%rd17, %r62;
	add.s64 	%rd18, %rd2, %rd17;
	ld.global.u8 	%rs17, [%rd18];
	cvt.rn.f32.u16 	%f62, %rs17;
	add.s32 	%r63, %r83, %r4;
	cvt.s64.s32 	%rd19, %r63;
	add.s64 	%rd20, %rd2, %rd19;
	ld.global.u8 	%rs18, [%rd20];
	cvt.rn.f32.u16 	%f63, %rs18;
	mul.f32 	%f64, %f1, %f63;
	fma.rn.f32 	%f65, %f2, %f62, %f64;
	add.s32 	%r64, %r83, %r5;
	cvt.s64.s32 	%rd21, %r64;
	add.s64 	%rd22, %rd2, %rd21;
	ld.global.u8 	%rs19, [%rd22];
	cvt.rn.f32.u16 	%f66, %rs19;
	add.s32 	%r65, %r83, %r6;
	cvt.s64.s32 	%rd23, %r65;
	add.s64 	%rd24, %rd2, %rd23;
	ld.global.u8 	%rs20, [%rd24];
	cvt.rn.f32.u16 	%f67, %rs20;
	mul.f32 	%f68, %f1, %f67;
	fma.rn.f32 	%f69, %f2, %f66, %f68;
	mul.f32 	%f70, %f3, %f69;
	fma.rn.f32 	%f71, %f4, %f65, %f70;
	add.f32 	%f72, %f71, 0f3F000000;
	cvt.rzi.u32.f32 	%r66, %f72;
	add.s32 	%r67, %r83, %r7;
	cvt.s64.s32 	%rd25, %r67;
	add.s64 	%rd26, %rd1, %rd25;
	st.global.u8 	[%rd26], %r66;
	ld.global.u8 	%rs21, [%rd18+1];
	cvt.rn.f32.u16 	%f73, %rs21;
	ld.global.u8 	%rs22, [%rd20+1];
	cvt.rn.f32.u16 	%f74, %rs22;
	mul.f32 	%f75, %f1, %f74;
	fma.rn.f32 	%f76, %f2, %f73, %f75;
	ld.global.u8 	%rs23, [%rd22+1];
	cvt.rn.f32.u16 	%f77, %rs23;
	ld.global.u8 	%rs24, [%rd24+1];
	cvt.rn.f32.u16 	%f78, %rs24;
	mul.f32 	%f79, %f1, %f78;
	fma.rn.f32 	%f80, %f2, %f77, %f79;
	mul.f32 	%f81, %f3, %f80;
	fma.rn.f32 	%f82, %f4, %f76, %f81;
	add.f32 	%f83, %f82, 0f3F000000;
	cvt.rzi.u32.f32 	%r68, %f83;
	st.global.u8 	[%rd26+1], %r68;
	add.s32 	%r83, %r83, 2;
$L__BB5_8:
	and.b32  	%r69, %r31, 1;
	setp.eq.b32 	%p9, %r69, 1;
	not.pred 	%p10, %p9;
	@%p10 bra 	$L__BB5_10;
	add.s32 	%r70, %r83, %r3;
	cvt.s64.s32 	%rd27, %r70;
	add.s64 	%rd28, %rd2, %rd27;
	ld.global.u8 	%rs25, [%rd28];
	cvt.rn.f32.u16 	%f84, %rs25;
	add.s32 	%r71, %r83, %r4;
	cvt.s64.s32 	%rd29, %r71;
	add.s64 	%rd30, %rd2, %rd29;
	ld.global.u8 	%rs26, [%rd30];
	cvt.rn.f32.u16 	%f85, %rs26;
	mul.f32 	%f86, %f1, %f85;
	fma.rn.f32 	%f87, %f2, %f84, %f86;
	add.s32 	%r72, %r83, %r5;
	cvt.s64.s32 	%rd31, %r72;
	add.s64 	%rd32, %rd2, %rd31;
	ld.global.u8 	%rs27, [%rd32];
	cvt.rn.f32.u16 	%f88, %rs27;
	add.s32 	%r73, %r83, %r6;
	cvt.s64.s32 	%rd33, %r73;
	add.s64 	%rd34, %rd2, %rd33;
	ld.global.u8 	%rs28, [%rd34];
	cvt.rn.f32.u16 	%f89, %rs28;
	mul.f32 	%f90, %f1, %f89;
	fma.rn.f32 	%f91, %f2, %f88, %f90;
	mul.f32 	%f92, %f3, %f91;
	fma.rn.f32 	%f93, %f4, %f87, %f92;
	add.f32 	%f94, %f93, 0f3F000000;
	cvt.rzi.u32.f32 	%r74, %f94;
	add.s32 	%r75, %r83, %r7;
	cvt.s64.s32 	%rd35, %r75;
	add.s64 	%rd36, %rd1, %rd35;
	st.global.u8 	[%rd36], %r74;
$L__BB5_10:
	ret;

}


// ===== COMPILED SASS (sm_100) =====

	.target	sm_100

	.elftype	@"ET_EXEC"


//--------------------- .note.nv.tkinfo           --------------------------
	.section	.note.nv.tkinfo,"",@"SHT_NOTE"
	.sectionflags	@"SHF_NOTE_NV_TKINFO"
	.tkinfo
        /*0018*/ 	.word	0x00000002
        /*0030*/ 	.string	""
        /*0030*/ 	.string	"ptxas"
        /*0030*/ 	.string	"Cuda compilation tools, release 13.0, V13.0.88"
        /*0030*/ 	.string	"Build cuda_13.0.r13.0/compiler.36424714_0"
        /*0030*/ 	.string	"-arch sm_100 -m 64 "



//--------------------- .note.nv.cuinfo           --------------------------
	.section	.note.nv.cuinfo,"",@"SHT_NOTE"
	.sectionflags	@"SHF_NOTE_NV_CUINFO"
        /*0018*/ 	.short	0x0002
        /*001a*/ 	.short	0x0064
        /*001c*/ 	.short	0x0082
	.zero		2


//--------------------- .nv.info                  --------------------------
	.section	.nv.info,"",@"SHT_CUDA_INFO"
	.align	4


	//----- nvinfo : EIATTR_REGCOUNT
	.align		4
        /*0000*/ 	.byte	0x04, 0x2f
        /*0002*/ 	.short	(.L_2 - .L_1)
	.align		4
.L_1:
        /*0004*/ 	.word	index@(_Z18convertInt8ToFloatPKhPfiii)
        /*0008*/ 	.word	0x0000000e


	//----- nvinfo : EIATTR_FRAME_SIZE
	.align		4
.L_2:
        /*000c*/ 	.byte	0x04, 0x11
        /*000e*/ 	.short	(.L_4 - .L_3)
	.align		4
.L_3:
        /*0010*/ 	.word	index@(_Z18convertInt8ToFloatPKhPfiii)
        /*0014*/ 	.word	0x00000000


	//----- nvinfo : EIATTR_REGCOUNT
	.align		4
.L_4:
        /*0018*/ 	.byte	0x04, 0x2f
        /*001a*/ 	.short	(.L_6 - .L_5)
	.align		4
.L_5:
        /*001c*/ 	.word	index@(_Z18convertFloatToInt8PKfPhiii)
        /*0020*/ 	.word	0x00000020


	//----- nvinfo : EIATTR_FRAME_SIZE
	.align		4
.L_6:
        /*0024*/ 	.byte	0x04, 0x11
        /*0026*/ 	.short	(.L_8 - .L_7)
	.align		4
.L_7:
        /*0028*/ 	.word	index@($__internal_2_$__cuda_sm3x_div_rn_noftz_f32_slowpath)
        /*002c*/ 	.word	0x00000000


	//----- nvinfo : EIATTR_FRAME_SIZE
	.align		4
.L_8:
        /*0030*/ 	.byte	0x04, 0x11
        /*0032*/ 	.short	(.L_10 - .L_9)
	.align		4
.L_9:
        /*0034*/ 	.word	index@(_Z18convertFloatToInt8PKfPhiii)
        /*0038*/ 	.word	0x00000000


	//----- nvinfo : EIATTR_REGCOUNT
	.align		4
.L_10:
        /*003c*/ 	.byte	0x04, 0x2f
        /*003e*/ 	.short	(.L_12 - .L_11)
	.align		4
.L_11:
        /*0040*/ 	.word	index@(_Z20packedToPlanarKernelPhS_ii)
        /*0044*/ 	.word	0x00000012


	//----- nvinfo : EIATTR_FRAME_SIZE
	.align		4
.L_12:
        /*0048*/ 	.byte	0x04, 0x11
        /*004a*/ 	.short	(.L_14 - .L_13)
	.align		4
.L_13:
        /*004c*/ 	.word	index@(_Z20packedToPlanarKernelPhS_ii)
        /*0050*/ 	.word	0x00000000


	//----- nvinfo : EIATTR_REGCOUNT
	.align		4
.L_14:
        /*0054*/ 	.byte	0x04, 0x2f
        /*0056*/ 	.short	(.L_16 - .L_15)
	.align		4
.L_15:
        /*0058*/ 	.word	index@(_Z14rearangeKernelPhS_Pjii)
        /*005c*/ 	.word	0x00000010


	//----- nvinfo : EIATTR_FRAME_SIZE
	.align		4
.L_16:
        /*0060*/ 	.byte	0x04, 0x11
        /*0062*/ 	.short	(.L_18 - .L_17)
	.align		4
.L_17:
        /*0064*/ 	.word	index@(_Z14rearangeKernelPhS_Pjii)
        /*0068*/ 	.word	0x00000000


	//----- nvinfo : EIATTR_REGCOUNT
	.align		4
.L_18:
        /*006c*/ 	.byte	0x04, 0x2f
        /*006e*/ 	.short	(.L_20 - .L_19)
	.align		4
.L_19:
        /*0070*/ 	.word	index@(_Z18overlayImageKernelPKhPhiiiiii)
        /*0074*/ 	.word	0x0000001c


	//----- nvinfo : EIATTR_FRAME_SIZE
	.align		4
.L_20:
        /*0078*/ 	.byte	0x04, 0x11
        /*007a*/ 	.short	(.L_22 - .L_21)
	.align		4
.L_21:
        /*007c*/ 	.word	index@($__internal_1_$__cuda_sm3x_div_rn_noftz_f32_slowpath)
        /*0080*/ 	.word	0x00000000


	//----- nvinfo : EIATTR_FRAME_SIZE
	.align		4
.L_22:
        /*0084*/ 	.byte	0x04, 0x11
        /*0086*/ 	.short	(.L_24 - .L_23)
	.align		4
.L_23:
        /*0088*/ 	.word	index@(_Z18overlayImageKernelPKhPhiiiiii)
        /*008c*/ 	.word	0x00000000


	//----- nvinfo : EIATTR_REGCOUNT
	.align		4
.L_24:
        /*0090*/ 	.byte	0x04, 0x2f
        /*0092*/ 	.short	(.L_26 - .L_25)
	.align		4
.L_25:
        /*0094*/ 	.word	index@(_Z16scaleImageKernelPKhPhiiiiii)
        /*0098*/ 	.word	0x00000020


	//----- nvinfo : EIATTR_FRAME_SIZE
	.align		4
.L_26:
        /*009c*/ 	.byte	0x04, 0x11
        /*009e*/ 	.short	(.L_28 - .L_27)
	.align		4
.L_27:
        /*00a0*/ 	.word	index@($__internal_0_$__cuda_sm3x_div_rn_noftz_f32_slowpath)
        /*00a4*/ 	.word	0x00000000


	//----- nvinfo : EIATTR_FRAME_SIZE
	.align		4
.L_28:
        /*00a8*/ 	.byte	0x04, 0x11
        /*00aa*/ 	.short	(.L_30 - .L_29)
	.align		4
.L_29:
        /*00ac*/ 	.word	index@(_Z16scaleImageKernelPKhPhiiiiii)
        /*00b0*/ 	.word	0x00000000


	//----- nvinfo : EIATTR_MIN_STACK_SIZE
	.align		4
.L_30:
        /*00b4*/ 	.byte	0x04, 0x12
        /*00b6*/ 	.short	(.L_32 - .L_31)
	.align		4
.L_31:
        /*00b8*/ 	.word	index@(_Z16scaleImageKernelPKhPhiiiiii)
        /*00bc*/ 	.word	0x00000000


	//----- nvinfo : EIATTR_MIN_STACK_SIZE
	.align		4
.L_32:
        /*00c0*/ 	.byte	0x04, 0x12
        /*00c2*/ 	.short	(.L_34 - .L_33)
	.align		4
.L_33:
        /*00c4*/ 	.word	index@(_Z18overlayImageKernelPKhPhiiiiii)
        /*00c8*/ 	.word	0x00000000


	//----- nvinfo : EIATTR_MIN_STACK_SIZE
	.align		4
.L_34:
        /*00cc*/ 	.byte	0x04, 0x12
        /*00ce*/ 	.short	(.L_36 - .L_35)
	.align		4
.L_35:
        /*00d0*/ 	.word	index@(_Z14rearangeKernelPhS_Pjii)
        /*00d4*/ 	.word	0x00000000


	//----- nvinfo : EIATTR_MIN_STACK_SIZE
	.align		4
.L_36:
        /*00d8*/ 	.byte	0x04, 0x12
        /*00da*/ 	.short	(.L_38 - .L_37)
	.align		4
.L_37:
        /*00dc*/ 	.word	index@(_Z20packedToPlanarKernelPhS_ii)
        /*00e0*/ 	.word	0x00000000


	//----- nvinfo : EIATTR_MIN_STACK_SIZE
	.align		4
.L_38:
        /*00e4*/ 	.byte	0x04, 0x12
        /*00e6*/ 	.short	(.L_40 - .L_39)
	.align		4
.L_39:
        /*00e8*/ 	.word	index@(_Z18convertFloatToInt8PKfPhiii)
        /*00ec*/ 	.word	0x00000000


	//----- nvinfo : EIATTR_MIN_STACK_SIZE
	.align		4
.L_40:
        /*00f0*/ 	.byte	0x04, 0x12
        /*00f2*/ 	.short	(.L_42 - .L_41)
	.align		4
.L_41:
        /*00f4*/ 	.word	index@(_Z18convertInt8ToFloatPKhPfiii)
        /*00f8*/ 	.word	0x00000000
.L_42:


//--------------------- .nv.compat                --------------------------
	.section	.nv.compat,"",@"SHT_CUDA_COMPAT_INFO"
	.align	4
        /*0000*/ 	.byte	0x02, 0x09, 0x00, 0x00, 0x02, 0x02, 0x01, 0x00, 0x02, 0x05, 0x05, 0x00, 0x03, 0x07, 0x01, 0x01
        /*0010*/ 	.byte	0x02, 0x03, 0x00, 0x00, 0x02, 0x06, 0x01, 0x00, 0x04, 0x0b, 0x08, 0x00, 0x01, 0x00, 0x00, 0x00
        /*0020*/ 	.byte	0x00, 0x00, 0x00, 0x00


//--------------------- .nv.info._Z16scaleImageKernelPKhPhiiiiii --------------------------
	.section	.nv.info._Z16scaleImageKernelPKhPhiiiiii,"",@"SHT_CUDA_INFO"
	.sectionflags	@""
	.align	4


	//----- nvinfo : EIATTR_CUDA_API_VERSION
	.align		4
        /*0000*/ 	.byte	0x04, 0x37
        /*0002*/ 	.short	(.L_44 - .L_43)
.L_43:
        /*0004*/ 	.word	0x00000082


	//----- nvinfo : EIATTR_KPARAM_INFO
	.align		4
.L_44:
        /*0008*/ 	.byte	0x04, 0x17
        /*000a*/ 	.short	(.L_46 - .L_45)
.L_45:
        /*000c*/ 	.word	0x00000000
        /*0010*/ 	.short	0x0007
        /*0012*/ 	.short	0x0024
        /*0014*/ 	.byte	0x00, 0xf0, 0x11, 0x00


	//----- nvinfo : EIATTR_KPARAM_INFO
	.align		4
.L_46:
        /*0018*/ 	.byte	0x04, 0x17
        /*001a*/ 	.short	(.L_48 - .L_47)
.L_47:
        /*001c*/ 	.word	0x00000000
        /*0020*/ 	.short	0x0006
        /*0022*/ 	.short	0x0020
        /*0024*/ 	.byte	0x00, 0xf0, 0x11, 0x00


	//----- nvinfo : EIATTR_KPARAM_INFO
	.align		4
.L_48:
        /*0028*/ 	.byte	0x04, 0x17
        /*002a*/ 	.short	(.L_50 - .L_49)
.L_49:
        /*002c*/ 	.word	0x00000000
        /*0030*/ 	.short	0x0005
        /*0032*/ 	.short	0x001c
        /*0034*/ 	.byte	0x00, 0xf0, 0x11, 0x00


	//----- nvinfo : EIATTR_KPARAM_INFO
	.align		4
.L_50:
        /*0038*/ 	.byte	0x04, 0x17
        /*003a*/ 	.short	(.L_52 - .L_51)
.L_51:
        /*003c*/ 	.word	0x00000000
        /*0040*/ 	.short	0x0004
        /*0042*/ 	.short	0x0018
        /*0044*/ 	.byte	0x00, 0xf0, 0x11, 0x00


	//----- nvinfo : EIATTR_KPARAM_INFO
	.align		4
.L_52:
        /*0048*/ 	.byte	0x04, 0x17
        /*004a*/ 	.short	(.L_54 - .L_53)
.L_53:
        /*004c*/ 	.word	0x00000000
        /*0050*/ 	.short	0x0003
        /*0052*/ 	.short	0x0014
        /*0054*/ 	.byte	0x00, 0xf0, 0x11, 0x00


	//----- nvinfo : EIATTR_KPARAM_INFO
	.align		4
.L_54:
        /*0058*/ 	.byte	0x04, 0x17
        /*005a*/ 	.short	(.L_56 - .L_55)
.L_55:
        /*005c*/ 	.word	0x00000000
        /*0060*/ 	.short	0x0002
        /*0062*/ 	.short	0x0010
        /*0064*/ 	.byte	0x00, 0xf0, 0x11, 0x00


	//----- nvinfo : EIATTR_KPARAM_INFO
	.align		4
.L_56:
        /*0068*/ 	.byte	0x04, 0x17
        /*006a*/ 	.short	(.L_58 - .L_57)
.L_57:
        /*006c*/ 	.word	0x00000000
        /*0070*/ 	.short	0x0001
        /*0072*/ 	.short	0x0008
        /*0074*/ 	.byte	0x00, 0xf5, 0x21, 0x00


	//----- nvinfo : EIATTR_KPARAM_INFO
	.align		4
.L_58:
        /*0078*/ 	.byte	0x04, 0x17
        /*007a*/ 	.short	(.L_60 - .L_59)
.L_59:
        /*007c*/ 	.word	0x00000000
        /*0080*/ 	.short	0x0000
        /*0082*/ 	.short	0x0000
        /*0084*/ 	.byte	0x00, 0xf5, 0x21, 0x00


	//----- nvinfo : EIATTR_SPARSE_MMA_MASK
	.align		4
.L_60:
        /*0088*/ 	.byte	0x03, 0x50
        /*008a*/ 	.short	0x0000


	//----- nvinfo : EIATTR_MAXREG_COUNT
	.align		4
        /*008c*/ 	.byte	0x03, 0x1b
        /*008e*/ 	.short	0x00ff


	//----- nvinfo : EIATTR_MERCURY_ISA_VERSION
	.align		4
        /*0090*/ 	.byte	0x03, 0x5f
        /*0092*/ 	.short	0x0101


	//----- nvinfo : EIATTR_VRC_CTA_INIT_COUNT
	.align		4
        /*0094*/ 	.byte	0x02, 0x4a
	.zero		1
	.zero		1


	//----- nvinfo : EIATTR_EXIT_INSTR_OFFSETS
	.align		4
        /*0098*/ 	.byte	0x04, 0x1c
        /*009a*/ 	.short	(.L_62 - .L_61)


	//   ....[0]....
.L_61:
        /*009c*/ 	.word	0x000000d0


	//   ....[1]....
        /*00a0*/ 	.word	0x00000450


	//   ....[2]....
        /*00a4*/ 	.word	0x00000b60


	//   ....[3]....
        /*00a8*/ 	.word	0x00000ef0


	//   ....[4]....
        /*00ac*/ 	.word	0x00001110


	//----- nvinfo : EIATTR_CRS_STACK_SIZE
	.align		4
.L_62:
        /*00b0*/ 	.byte	0x04, 0x1e
        /*00b2*/ 	.short	(.L_64 - .L_63)
.L_63:
        /*00b4*/ 	.word	0x00000000


	//----- nvinfo : EIATTR_CBANK_PARAM_SIZE
	.align		4
.L_64:
        /*00b8*/ 	.byte	0x03, 0x19
        /*00ba*/ 	.short	0x0028


	//----- nvinfo : EIATTR_PARAM_CBANK
	.align		4
        /*00bc*/ 	.byte	0x04, 0x0a
        /*00be*/ 	.short	(.L_66 - .L_65)
	.align		4
.L_65:
        /*00c0*/ 	.word	index@(.nv.constant0._Z16scaleImageKernelPKhPhiiiiii)
        /*00c4*/ 	.short	0x0380
        /*00c6*/ 	.short	0x0028


	//----- nvinfo : EIATTR_SW_WAR
	.align		4
.L_66:
        /*00c8*/ 	.byte	0x04, 0x36
        /*00ca*/ 	.short	(.L_68 - .L_67)
.L_67:
        /*00cc*/ 	.word	0x00000008
.L_68:


//--------------------- .nv.info._Z18overlayImageKernelPKhPhiiiiii --------------------------
	.section	.nv.info._Z18overlayImageKernelPKhPhiiiiii,"",@"SHT_CUDA_INFO"
	.sectionflags	@""
	.align	4


	//----- nvinfo : EIATTR_CUDA_API_VERSION
	.align		4
        /*0000*/ 	.byte	0x04, 0x37
        /*0002*/ 	.short	(.L_70 - .L_69)
.L_69:
        /*0004*/ 	.word	0x00000082


	//----- nvinfo : EIATTR_KPARAM_INFO
	.align		4
.L_70:
        /*0008*/ 	.byte	0x04, 0x17
        /*000a*/ 	.short	(.L_72 - .L_71)
.L_71:
        /*000c*/ 	.word	0x00000000
        /*0010*/ 	.short	0x0007
        /*0012*/ 	.short	0x0024
        /*0014*/ 	.byte	0x00, 0xf0, 0x11, 0x00


	//----- nvinfo : EIATTR_KPARAM_INFO
	.align		4
.L_72:
        /*0018*/ 	.byte	0x04, 0x17
        /*001a*/ 	.short	(.L_74 - .L_73)
.L_73:
        /*001c*/ 	.word	0x00000000
        /*0020*/ 	.short	0x0006
        /*0022*/ 	.short	0x0020
        /*0024*/ 	.byte	0x00, 0xf0, 0x11, 0x00


	//----- nvinfo : EIATTR_KPARAM_INFO
	.align		4
.L_74:
        /*0028*/ 	.byte	0x04, 0x17
        /*002a*/ 	.short	(.L_76 - .L_75)
.L_75:
        /*002c*/ 	.word	0x00000000
        /*0030*/ 	.short	0x0005
        /*0032*/ 	.short	0x001c
        /*0034*/ 	.byte	0x00, 0xf0, 0x11, 0x00


	//----- nvinfo : EIATTR_KPARAM_INFO
	.align		4
.L_76:
        /*0038*/ 	.byte	0x04, 0x17
        /*003a*/ 	.short	(.L_78 - .L_77)
.L_77:
        /*003c*/ 	.word	0x00000000
        /*0040*/ 	.short	0x0004
        /*0042*/ 	.short	0x0018
        /*0044*/ 	.byte	0x00, 0xf0, 0x11, 0x00


	//----- nvinfo : EIATTR_KPARAM_INFO
	.align		4
.L_78:
        /*0048*/ 	.byte	0x04, 0x17
        /*004a*/ 	.short	(.L_80 - .L_79)
.L_79:
        /*004c*/ 	.word	0x00000000
        /*0050*/ 	.short	0x0003
        /*0052*/ 	.short	0x0014
        /*0054*/ 	.byte	0x00, 0xf0, 0x11, 0x00


	//----- nvinfo : EIATTR_KPARAM_INFO
	.align		4
.L_80:
        /*0058*/ 	.byte	0x04, 0x17
        /*005a*/ 	.short	(.L_82 - .L_81)
.L_81:
        /*005c*/ 	.word	0x00000000
        /*0060*/ 	.short	0x0002
        /*0062*/ 	.short	0x0010
        /*0064*/ 	.byte	0x00, 0xf0, 0x11, 0x00


	//----- nvinfo : EIATTR_KPARAM_INFO
	.align		4
.L_82:
        /*0068*/ 	.byte	0x04, 0x17
        /*006a*/ 	.short	(.L_84 - .L_83)
.L_83:
        /*006c*/ 	.word	0x00000000
        /*0070*/ 	.short	0x0001
        /*0072*/ 	.short	0x0008
        /*0074*/ 	.byte	0x00, 0xf5, 0x21, 0x00


	//----- nvinfo : EIATTR_KPARAM_INFO
	.align		4
.L_84:
        /*0078*/ 	.byte	0x04, 0x17
        /*007a*/ 	.short	(.L_86 - .L_85)
.L_85:
        /*007c*/ 	.word	0x00000000
        /*0080*/ 	.short	0x0000
        /*0082*/ 	.short	0x0000
        /*0084*/ 	.byte	0x00, 0xf5, 0x21, 0x00


	//----- nvinfo : EIATTR_SPARSE_MMA_MASK
	.align		4
.L_86:
        /*0088*/ 	.byte	0x03, 0x50
        /*008a*/ 	.short	0x0000


	//----- nvinfo : EIATTR_MAXREG_COUNT
	.align		4
        /*008c*/ 	.byte	0x03, 0x1b
        /*008e*/ 	.short	0x00ff


	//----- nvinfo : EIATTR_MERCURY_ISA_VERSION
	.align		4
        /*0090*/ 	.byte	0x03, 0x5f
        /*0092*/ 	.short	0x0101


	//----- nvinfo : EIATTR_VRC_CTA_INIT_COUNT
	.align		4
        /*0094*/ 	.byte	0x02, 0x4a
	.zero		1
	.zero		1


	//----- nvinfo : EIATTR_EXIT_INSTR_OFFSETS
	.align		4
        /*0098*/ 	.byte	0x04, 0x1c
        /*009a*/ 	.short	(.L_88 - .L_87)


	//   ....[0]....
.L_87:
        /*009c*/ 	.word	0x000000d0


	//   ....[1]....
        /*00a0*/ 	.word	0x00000a70


	//----- nvinfo : EIATTR_CRS_STACK_SIZE
	.align		4
.L_88:
        /*00a4*/ 	.byte	0x04, 0x1e
        /*00a6*/ 	.short	(.L_90 - .L_89)
.L_89:
        /*00a8*/ 	.word	0x00000000


	//----- nvinfo : EIATTR_CBANK_PARAM_SIZE
	.align		4
.L_90:
        /*00ac*/ 	.byte	0x03, 0x19
        /*00ae*/ 	.short	0x0028


	//----- nvinfo : EIATTR_PARAM_CBANK
	.align		4
        /*00b0*/ 	.byte	0x04, 0x0a
        /*00b2*/ 	.short	(.L_92 - .L_91)
	.align		4
.L_91:
        /*00b4*/ 	.word	index@(.nv.constant0._Z18overlayImageKernelPKhPhiiiiii)
        /*00b8*/ 	.short	0x0380
        /*00ba*/ 	.short	0x0028


	//----- nvinfo : EIATTR_SW_WAR
	.align		4
.L_92:
        /*00bc*/ 	.byte	0x04, 0x36
        /*00be*/ 	.short	(.L_94 - .L_93)
.L_93:
        /*00c0*/ 	.word	0x00000008
.L_94:


//--------------------- .nv.info._Z14rearangeKernelPhS_Pjii --------------------------
	.section	.nv.info._Z14rearangeKernelPhS_Pjii,"",@"SHT_CUDA_INFO"
	.sectionflags	@""
	.align	4


	//----- nvinfo : EIATTR_CUDA_API_VERSION
	.align		4
        /*0000*/ 	.byte	0x04, 0x37
        /*0002*/ 	.short	(.L_96 - .L_95)
.L_95:
        /*0004*/ 	.word	0x00000082


	//----- nvinfo : EIATTR_KPARAM_INFO
	.align		4
.L_96:
        /*0008*/ 	.byte	0x04, 0x17
        /*000a*/ 	.short	(.L_98 - .L_97)
.L_97:
        /*000c*/ 	.word	0x00000000
        /*0010*/ 	.short	0x0004
        /*0012*/ 	.short	0x001c
        /*0014*/ 	.byte	0x00, 0xf0, 0x11, 0x00


	//----- nvinfo : EIATTR_KPARAM_INFO
	.align		4
.L_98:
        /*0018*/ 	.byte	0x04, 0x17
        /*001a*/ 	.short	(.L_100 - .L_99)
.L_99:
        /*001c*/ 	.word	0x00000000
        /*0020*/ 	.short	0x0003
        /*0022*/ 	.short	0x0018
        /*0024*/ 	.byte	0x00, 0xf0, 0x11, 0x00


	//----- nvinfo : EIATTR_KPARAM_INFO
	.align		4
.L_100:
        /*0028*/ 	.byte	0x04, 0x17
        /*002a*/ 	.short	(.L_102 - .L_101)
.L_101:
        /*002c*/ 	.word	0x00000000
        /*0030*/ 	.short	0x0002
        /*0032*/ 	.short	0x0010
        /*0034*/ 	.byte	0x00, 0xf5, 0x21, 0x00


	//----- nvinfo : EIATTR_KPARAM_INFO
	.align		4
.L_102:
        /*0038*/ 	.byte	0x04, 0x17
        /*003a*/ 	.short	(.L_104 - .L_103)
.L_103:
        /*003c*/ 	.word	0x00000000
        /*0040*/ 	.short	0x0001
        /*0042*/ 	.short	0x0008
        /*0044*/ 	.byte	0x00, 0xf5, 0x21, 0x00


	//----- nvinfo : EIATTR_KPARAM_INFO
	.align		4
.L_104:
        /*0048*/ 	.byte	0x04, 0x17
        /*004a*/ 	.short	(.L_106 - .L_105)
.L_105:
        /*004c*/ 	.word	0x00000000
        /*0050*/ 	.short	0x0000
        /*0052*/ 	.short	0x0000
        /*0054*/ 	.byte	0x00, 0xf5, 0x21, 0x00


	//----- nvinfo : EIATTR_SPARSE_MMA_MASK
	.align		4
.L_106:
        /*0058*/ 	.byte	0x03, 0x50
        /*005a*/ 	.short	0x0000


	//----- nvinfo : EIATTR_MAXREG_COUNT
	.align		4
        /*005c*/ 	.byte	0x03, 0x1b
        /*005e*/ 	.short	0x00ff


	//----- nvinfo : EIATTR_MERCURY_ISA_VERSION
	.align		4
        /*0060*/ 	.byte	0x03, 0x5f
        /*0062*/ 	.short	0x0101


	//----- nvinfo : EIATTR_VRC_CTA_INIT_COUNT
	.align		4
        /*0064*/ 	.byte	0x02, 0x4a
	.zero		1
	.zero		1


	//----- nvinfo : EIATTR_EXIT_INSTR_OFFSETS
	.align		4
        /*0068*/ 	.byte	0x04, 0x1c
        /*006a*/ 	.short	(.L_108 - .L_107)


	//   ....[0]....
.L_107:
        /*006c*/ 	.word	0x000000c0


	//   ....[1]....
        /*0070*/ 	.word	0x00000200


	//----- nvinfo : EIATTR_CBANK_PARAM_SIZE
	.align		4
.L_108:
        /*0074*/ 	.byte	0x03, 0x19
        /*0076*/ 	.short	0x0020


	//----- nvinfo : EIATTR_PARAM_CBANK
	.align		4
        /*0078*/ 	.byte	0x04, 0x0a
        /*007a*/ 	.short	(.L_110 - .L_109)
	.align		4
.L_109:
        /*007c*/ 	.word	index@(.nv.constant0._Z14rearangeKernelPhS_Pjii)
        /*0080*/ 	.short	0x0380
        /*0082*/ 	.short	0x0020


	//----- nvinfo : EIATTR_SW_WAR
	.align		4
.L_110:
        /*0084*/ 	.byte	0x04, 0x36
        /*0086*/ 	.short	(.L_112 - .L_111)
.L_111:
        /*0088*/ 	.word	0x00000008
.L_112:


//--------------------- .nv.info._Z20packedToPlanarKernelPhS_ii --------------------------
	.section	.nv.info._Z20packedToPlanarKernelPhS_ii,"",@"SHT_CUDA_INFO"
	.sectionflags	@""
	.align	4


	//----- nvinfo : EIATTR_CUDA_API_VERSION
	.align		4
        /*0000*/ 	.byte	0x04, 0x37
        /*0002*/ 	.short	(.L_114 - .L_113)
.L_113:
        /*0004*/ 	.word	0x00000082


	//----- nvinfo : EIATTR_KPARAM_INFO
	.align		4
.L_114:
        /*0008*/ 	.byte	0x04, 0x17
        /*000a*/ 	.short	(.L_116 - .L_115)
.L_115:
        /*000c*/ 	.word	0x00000000
        /*0010*/ 	.short	0x0003
        /*0012*/ 	.short	0x0014
        /*0014*/ 	.byte	0x00, 0xf0, 0x11, 0x00


	//----- nvinfo : EIATTR_KPARAM_INFO
	.align		4
.L_116:
        /*0018*/ 	.byte	0x04, 0x17
        /*001a*/ 	.short	(.L_118 - .L_117)
.L_117:
        /*001c*/ 	.word	0x00000000
        /*0020*/ 	.short	0x0002
        /*0022*/ 	.short	0x0010
        /*0024*/ 	.byte	0x00, 0xf0, 0x11, 0x00


	//----- nvinfo : EIATTR_KPARAM_INFO
	.align		4
.L_118:
        /*0028*/ 	.byte	0x04, 0x17
        /*002a*/ 	.short	(.L_120 - .L_119)
.L_119:
        /*002c*/ 	.word	0x00000000
        /*0030*/ 	.short	0x0001
        /*0032*/ 	.short	0x0008
        /*0034*/ 	.byte	0x00, 0xf5, 0x21, 0x00


	//----- nvinfo : EIATTR_KPARAM_INFO
	.align		4
.L_120:
        /*0038*/ 	.byte	0x04, 0x17
        /*003a*/ 	.short	(.L_122 - .L_121)
.L_121:
        /*003c*/ 	.word	0x00000000
        /*0040*/ 	.short	0x0000
        /*0042*/ 	.short	0x0000
        /*0044*/ 	.byte	0x00, 0xf5, 0x21, 0x00


	//----- nvinfo : EIATTR_SPARSE_MMA_MASK
	.align		4
.L_122:
        /*0048*/ 	.byte	0x03, 0x50
        /*004a*/ 	.short	0x0000


	//----- nvinfo : EIATTR_MAXREG_COUNT
	.align		4
        /*004c*/ 	.byte	0x03, 0x1b
        /*004e*/ 	.short	0x00ff


	//----- nvinfo : EIATTR_MERCURY_ISA_VERSION
	.align		4
        /*0050*/ 	.byte	0x03, 0x5f
        /*0052*/ 	.short	0x0101


	//----- nvinfo : EIATTR_VRC_CTA_INIT_COUNT
	.align		4
        /*0054*/ 	.byte	0x02, 0x4a
	.zero		1
	.zero		1


	//----- nvinfo : EIATTR_EXIT_INSTR_OFFSETS
	.align		4
        /*0058*/ 	.byte	0x04, 0x1c
        /*005a*/ 	.short	(.L_124 - .L_123)


	//   ....[0]....
.L_123:
        /*005c*/ 	.word	0x000000c0


	//   ....[1]....
        /*0060*/ 	.word	0x00000210


	//----- nvinfo : EIATTR_CBANK_PARAM_SIZE
	.align		4
.L_124:
        /*0064*/ 	.byte	0x03, 0x19
        /*0066*/ 	.short	0x0018


	//----- nvinfo : EIATTR_PARAM_CBANK
	.align		4
        /*0068*/ 	.byte	0x04, 0x0a
        /*006a*/ 	.short	(.L_126 - .L_125)
	.align		4
.L_125:
        /*006c*/ 	.word	index@(.nv.constant0._Z20packedToPlanarKernelPhS_ii)
        /*0070*/ 	.short	0x0380
        /*0072*/ 	.short	0x0018


	//----- nvinfo : EIATTR_SW_WAR
	.align		4
.L_126:
        /*0074*/ 	.byte	0x04, 0x36
        /*0076*/ 	.short	(.L_128 - .L_127)
.L_127:
        /*0078*/ 	.word	0x00000008
.L_128:


//--------------------- .nv.info._Z18convertFloatToInt8PKfPhiii --------------------------
	.section	.nv.info._Z18convertFloatToInt8PKfPhiii,"",@"SHT_CUDA_INFO"
	.sectionflags	@""
	.align	4


	//----- nvinfo : EIATTR_CUDA_API_VERSION
	.align		4
        /*0000*/ 	.byte	0x04, 0x37
        /*0002*/ 	.short	(.L_130 - .L_129)
.L_129:
        /*0004*/ 	.word	0x00000082


	//----- nvinfo : EIATTR_KPARAM_INFO
	.align		4
.L_130:
        /*0008*/ 	.byte	0x04, 0x17
        /*000a*/ 	.short	(.L_132 - .L_131)
.L_131:
        /*000c*/ 	.word	0x00000000
        /*0010*/ 	.short	0x0004
        /*0012*/ 	.short	0x0018
        /*0014*/ 	.byte	0x00, 0xf0, 0x11, 0x00


	//----- nvinfo : EIATTR_KPARAM_INFO
	.align		4
.L_132:
        /*0018*/ 	.byte	0x04, 0x17
        /*001a*/ 	.short	(.L_134 - .L_133)
.L_133:
        /*001c*/ 	.word	0x00000000
        /*0020*/ 	.short	0x0003
        /*0022*/ 	.short	0x0014
        /*0024*/ 	.byte	0x00, 0xf0, 0x11, 0x00


	//----- nvinfo : EIATTR_KPARAM_INFO
	.align		4
.L_134:
        /*0028*/ 	.byte	0x04, 0x17
        /*002a*/ 	.short	(.L_136 - .L_135)
.L_135:
        /*002c*/ 	.word	0x00000000
        /*0030*/ 	.short	0x0002
        /*0032*/ 	.short	0x0010
        /*0034*/ 	.byte	0x00, 0xf0, 0x11, 0x00


	//----- nvinfo : EIATTR_KPARAM_INFO
	.align		4
.L_136:
        /*0038*/ 	.byte	0x04, 0x17
        /*003a*/ 	.short	(.L_138 - .L_137)
.L_137:
        /*003c*/ 	.word	0x00000000
        /*0040*/ 	.short	0x0001
        /*0042*/ 	.short	0x0008
        /*0044*/ 	.byte	0x00, 0xf5, 0x21, 0x00


	//----- nvinfo : EIATTR_KPARAM_INFO
	.align		4
.L_138:
        /*0048*/ 	.byte	0x04, 0x17
        /*004a*/ 	.short	(.L_140 - .L_139)
.L_139:
        /*004c*/ 	.word	0x00000000
        /*0050*/ 	.short	0x0000
        /*0052*/ 	.short	0x0000
        /*0054*/ 	.byte	0x00, 0xf5, 0x21, 0x00


	//----- nvinfo : EIATTR_SPARSE_MMA_MASK
	.align		4
.L_140:
        /*0058*/ 	.byte	0x03, 0x50
        /*005a*/ 	.short	0x0000


	//----- nvinfo : EIATTR_MAXREG_COUNT
	.align		4
        /*005c*/ 	.byte	0x03, 0x1b
        /*005e*/ 	.short	0x00ff


	//----- nvinfo : EIATTR_MERCURY_ISA_VERSION
	.align		4
        /*0060*/ 	.byte	0x03, 0x5f
        /*0062*/ 	.short	0x0101


	//----- nvinfo : EIATTR_VRC_CTA_INIT_COUNT
	.align		4
        /*0064*/ 	.byte	0x02, 0x4a
	.zero		1
	.zero		1


	//----- nvinfo : EIATTR_EXIT_INSTR_OFFSETS
	.align		4
        /*0068*/ 	.byte	0x04, 0x1c
        /*006a*/ 	.short	(.L_142 - .L_141)


	//   ....[0]....
.L_141:
        /*006c*/ 	.word	0x000000c0


	//   ....[1]....
        /*0070*/ 	.word	0x00001440


	//----- nvinfo : EIATTR_CRS_STACK_SIZE
	.align		4
.L_142:
        /*0074*/ 	.byte	0x04, 0x1e
        /*0076*/ 	.short	(.L_144 - .L_143)
.L_143:
        /*0078*/ 	.word	0x00000000


	//----- nvinfo : EIATTR_CBANK_PARAM_SIZE
	.align		4
.L_144:
        /*007c*/ 	.byte	0x03, 0x19
        /*007e*/ 	.short	0x001c


	//----- nvinfo : EIATTR_PARAM_CBANK
	.align		4
        /*0080*/ 	.byte	0x04, 0x0a
        /*0082*/ 	.short	(.L_146 - .L_145)
	.align		4
.L_145:
        /*0084*/ 	.word	index@(.nv.constant0._Z18convertFloatToInt8PKfPhiii)
        /*0088*/ 	.short	0x0380
        /*008a*/ 	.short	0x001c


	//----- nvinfo : EIATTR_SW_WAR
	.align		4
.L_146:
        /*008c*/ 	.byte	0x04, 0x36
        /*008e*/ 	.short	(.L_148 - .L_147)
.L_147:
        /*0090*/ 	.word	0x00000008
.L_148:


//--------------------- .nv.info._Z18convertInt8ToFloatPKhPfiii --------------------------
	.section	.nv.info._Z18convertInt8ToFloatPKhPfiii,"",@"SHT_CUDA_INFO"
	.sectionflags	@""
	.align	4


	//----- nvinfo : EIATTR_CUDA_API_VERSION
	.align		4
        /*0000*/ 	.byte	0x04, 0x37
        /*0002*/ 	.short	(.L_150 - .L_149)
.L_149:
        /*0004*/ 	.word	0x00000082


	//----- nvinfo : EIATTR_KPARAM_INFO
	.align		4
.L_150:
        /*0008*/ 	.byte	0x04, 0x17
        /*000a*/ 	.short	(.L_152 - .L_151)
.L_151:
        /*000c*/ 	.word	0x00000000
        /*0010*/ 	.short	0x0004
        /*0012*/ 	.short	0x0018
        /*0014*/ 	.byte	0x00, 0xf0, 0x11, 0x00


	//----- nvinfo : EIATTR_KPARAM_INFO
	.align		4
.L_152:
        /*0018*/ 	.byte	0x04, 0x17
        /*001a*/ 	.short	(.L_154 - .L_153)
.L_153:
        /*001c*/ 	.word	0x00000000
        /*0020*/ 	.short	0x0003
        /*0022*/ 	.short	0x0014
        /*0024*/ 	.byte	0x00, 0xf0, 0x11, 0x00


	//----- nvinfo : EIATTR_KPARAM_INFO
	.align		4
.L_154:
        /*0028*/ 	.byte	0x04, 0x17
        /*002a*/ 	.short	(.L_156 - .L_155)
.L_155:
        /*002c*/ 	.word	0x00000000
        /*0030*/ 	.short	0x0002
        /*0032*/ 	.short	0x0010
        /*0034*/ 	.byte	0x00, 0xf0, 0x11, 0x00


	//----- nvinfo : EIATTR_KPARAM_INFO
	.align		4
.L_156:
        /*0038*/ 	.byte	0x04, 0x17
        /*003a*/ 	.short	(.L_158 - .L_157)
.L_157:
        /*003c*/ 	.word	0x00000000
        /*0040*/ 	.short	0x0001
        /*0042*/ 	.short	0x0008
        /*0044*/ 	.byte	0x00, 0xf5, 0x21, 0x00


	//----- nvinfo : EIATTR_KPARAM_INFO
	.align		4
.L_158:
        /*0048*/ 	.byte	0x04, 0x17
        /*004a*/ 	.short	(.L_160 - .L_159)
.L_159:
        /*004c*/ 	.word	0x00000000
        /*0050*/ 	.short	0x0000
        /*0052*/ 	.short	0x0000
        /*0054*/ 	.byte	0x00, 0xf5, 0x21, 0x00


	//----- nvinfo : EIATTR_SPARSE_MMA_MASK
	.align		4
.L_160:
        /*0058*/ 	.byte	0x03, 0x50
        /*005a*/ 	.short	0x0000


	//----- nvinfo : EIATTR_MAXREG_COUNT
	.align		4
        /*005c*/ 	.byte	0x03, 0x1b
        /*005e*/ 	.short	0x00ff


	//----- nvinfo : EIATTR_MERCURY_ISA_VERSION
	.align		4
        /*0060*/ 	.byte	0x03, 0x5f
        /*0062*/ 	.short	0x0101


	//----- nvinfo : EIATTR_VRC_CTA_INIT_COUNT
	.align		4
        /*0064*/ 	.byte	0x02, 0x4a
	.zero		1
	.zero		1


	//----- nvinfo : EIATTR_EXIT_INSTR_OFFSETS
	.align		4
        /*0068*/ 	.byte	0x04, 0x1c
        /*006a*/ 	.short	(.L_162 - .L_161)


	//   ....[0]....
.L_161:
        /*006c*/ 	.word	0x000000c0


	//   ....[1]....
        /*0070*/ 	.word	0x00000210


	//----- nvinfo : EIATTR_CBANK_PARAM_SIZE
	.align		4
.L_162:
        /*0074*/ 	.byte	0x03, 0x19
        /*0076*/ 	.short	0x001c


	//----- nvinfo : EIATTR_PARAM_CBANK
	.align		4
        /*0078*/ 	.byte	0x04, 0x0a
        /*007a*/ 	.short	(.L_164 - .L_163)
	.align		4
.L_163:
        /*007c*/ 	.word	index@(.nv.constant0._Z18convertInt8ToFloatPKhPfiii)
        /*0080*/ 	.short	0x0380
        /*0082*/ 	.short	0x001c


	//----- nvinfo : EIATTR_SW_WAR
	.align		4
.L_164:
        /*0084*/ 	.byte	0x04, 0x36
        /*0086*/ 	.short	(.L_166 - .L_165)
.L_165:
        /*0088*/ 	.word	0x00000008
.L_166:


//--------------------- .nv.callgraph             --------------------------
	.section	.nv.callgraph,"",@"SHT_CUDA_CALLGRAPH"
	.align	4
	.sectionentsize	8
	.align		4
        /*0000*/ 	.word	0x00000000
	.align		4
        /*0004*/ 	.word	0xffffffff
	.align		4
        /*0008*/ 	.word	0x00000000
	.align		4
        /*000c*/ 	.word	0xfffffffe
	.align		4
        /*0010*/ 	.word	0x00000000
	.align		4
        /*0014*/ 	.word	0xfffffffd
	.align		4
        /*0018*/ 	.word	0x00000000
	.align		4
        /*001c*/ 	.word	0xfffffffc


//--------------------- .nv.constant3             --------------------------
	.section	.nv.constant3,"a",@progbits
	.align	4
.nv.constant3:
	.type		COLORS,@object
	.size		COLORS,(.L_0 - COLORS)
COLORS:
        /*0000*/ 	.byte	0xff, 0x00, 0x00, 0x00, 0x00, 0x00, 0x00, 0x00, 0x00, 0x00, 0x00, 0x00, 0x00, 0x00, 0x00, 0x00
        /* <DEDUP_REMOVED lines=13> */
        /*00e0*/ 	.byte	0xff, 0x00, 0x00, 0x00
.L_0:


//--------------------- .text._Z16scaleImageKernelPKhPhiiiiii --------------------------
	.section	.text._Z16scaleImageKernelPKhPhiiiiii,"ax",@progbits
	.align	128
        .global         _Z16scaleImageKernelPKhPhiiiiii
        .type           _Z16scaleImageKernelPKhPhiiiiii,@function
        .size           _Z16scaleImageKernelPKhPhiiiiii,(.L_x_42 - _Z16scaleImageKernelPKhPhiiiiii)
        .other          _Z16scaleImageKernelPKhPhiiiiii,@"STO_CUDA_ENTRY STV_DEFAULT"
_Z16scaleImageKernelPKhPhiiiiii:
.text._Z16scaleImageKernelPKhPhiiiiii:
[----:B------:R-:W-:Y:S01]  /*0000*/  LDC R1, c[0x0][0x37c] ;  /* 0x0000df00ff017b82 */ /* 0x000fe20000000800 */
[----:B------:R-:W0:Y:S07]  /*0010*/  S2R R5, SR_TID.Y ;  /* 0x0000000000057919 */ /* 0x000e2e0000002200 */
[----:B------:R-:W1:Y:S01]  /*0020*/  LDC R2, c[0x0][0x360] ;  /* 0x0000d800ff027b82 */ /* 0x000e620000000800 */
[----:B------:R-:W2:Y:S01]  /*0030*/  LDCU UR6, c[0x0][0x3a0] ;  /* 0x00007400ff0677ac */ /* 0x000ea20008000800 */
[----:B------:R-:W1:Y:S01]  /*0040*/  S2R R3, SR_TID.X ;  /* 0x0000000000037919 */ /* 0x000e620000002100 */
[----:B------:R-:W3:Y:S05]  /*0050*/  LDCU UR7, c[0x0][0x39c] ;  /* 0x00007380ff0777ac */ /* 0x000eea0008000800 */
[----:B------:R-:W0:Y:S08]  /*0060*/  S2UR UR5, SR_CTAID.Y ;  /* 0x00000000000579c3 */ /* 0x000e300000002600 */
[----:B------:R-:W0:Y:S08]  /*0070*/  LDC R4, c[0x0][0x364] ;  /* 0x0000d900ff047b82 */ /* 0x000e300000000800 */
[----:B------:R-:W1:Y:S01]  /*0080*/  S2UR UR4, SR_CTAID.X ;  /* 0x00000000000479c3 */ /* 0x000e620000002500 */
[----:B0-----:R-:W-:-:S05]  /*0090*/  IMAD R4, R4, UR5, R5 ;  /* 0x0000000504047c24 */ /* 0x001fca000f8e0205 */
[----:B--2---:R-:W-:Y:S01]  /*00a0*/  ISETP.GE.AND P0, PT, R4, UR6, PT ;  /* 0x0000000604007c0c */ /* 0x004fe2000bf06270 */
[----:B-1----:R-:W-:-:S05]  /*00b0*/  IMAD R2, R2, UR4, R3 ;  /* 0x0000000402027c24 */ /* 0x002fca000f8e0203 */
[----:B---3--:R-:W-:-:S13]  /*00c0*/  ISETP.GE.OR P0, PT, R2, UR7, P0 ;  /* 0x0000000702007c0c */ /* 0x008fda0008706670 */
[----:B------:R-:W-:Y:S05]  /*00d0*/  @P0 EXIT ;  /* 0x000000000000094d */ /* 0x000fea0003800000 */
[----:B------:R-:W0:Y:S01]  /*00e0*/  LDCU UR4, c[0x0][0x390] ;  /* 0x00007200ff0477ac */ /* 0x000e220008000800 */
[----:B------:R-:W-:-:S04]  /*00f0*/  I2FP.F32.S32 R3, UR7 ;  /* 0x0000000700037c45 */ /* 0x000fc80008201400 */
[----:B------:R-:W1:Y:S01]  /*0100*/  MUFU.RCP R6, R3 ;  /* 0x0000000300067308 */ /* 0x000e620000001000 */
[----:B0-----:R-:W-:-:S07]  /*0110*/  I2FP.F32.S32 R0, UR4 ;  /* 0x0000000400007c45 */ /* 0x001fce0008201400 */
[----:B------:R-:W0:Y:S01]  /*0120*/  FCHK P0, R0, R3 ;  /* 0x0000000300007302 */ /* 0x000e220000000000 */
[----:B-1----:R-:W-:-:S04]  /*0130*/  FFMA R5, -R3, R6, 1 ;  /* 0x3f80000003057423 */ /* 0x002fc80000000106 */
[----:B------:R-:W-:-:S04]  /*0140*/  FFMA R5, R6, R5, R6 ;  /* 0x0000000506057223 */ /* 0x000fc80000000006 */
[----:B------:R-:W-:-:S04]  /*0150*/  FFMA R6, R0, R5, RZ ;  /* 0x0000000500067223 */ /* 0x000fc800000000ff */
[----:B------:R-:W-:-:S04]  /*0160*/  FFMA R7, -R3, R6, R0 ;  /* 0x0000000603077223 */ /* 0x000fc80000000100 */
[----:B------:R-:W-:Y:S01]  /*0170*/  FFMA R5, R5, R7, R6 ;  /* 0x0000000705057223 */ /* 0x000fe20000000006 */
[----:B0-----:R-:W-:Y:S06]  /*0180*/  @!P0 BRA `(.L_x_0) ;  /* 0x00000000000c8947 */ /* 0x001fec0003800000 */
[----:B------:R-:W-:-:S07]  /*0190*/  MOV R6, 0x1b0 ;  /* 0x000001b000067802 */ /* 0x000fce0000000f00 */
[----:B------:R-:W-:Y:S05]  /*01a0*/  CALL.REL.NOINC `($__internal_0_$__cuda_sm3x_div_rn_noftz_f32_slowpath) ;  /* 0x0000000c00dc7944 */ /* 0x000fea0003c00000 */
[----:B------:R-:W-:-:S07]  /*01b0*/  IMAD.MOV.U32 R5, RZ, RZ, R0 ;  /* 0x000000ffff057224 */ /* 0x000fce00078e0000 */
.L_x_0:
[----:B------:R-:W0:Y:S02]  /*01c0*/  LDCU UR4, c[0x0][0x3a0] ;  /* 0x00007400ff0477ac */ /* 0x000e240008000800 */
[----:B0-----:R-:W-:Y:S01]  /*01d0*/  I2FP.F32.U32 R3, UR4 ;  /* 0x0000000400037c45 */ /* 0x001fe20008201000 */
[----:B------:R-:W0:Y:S03]  /*01e0*/  LDCU UR4, c[0x0][0x394] ;  /* 0x00007280ff0477ac */ /* 0x000e260008000800 */
[----:B------:R-:W1:Y:S01]  /*01f0*/  MUFU.RCP R6, R3 ;  /* 0x0000000300067308 */ /* 0x000e620000001000 */
[----:B0-----:R-:W-:Y:S01]  /*0200*/  I2FP.F32.S32 R0, UR4 ;  /* 0x0000000400007c45 */ /* 0x001fe20008201400 */
[----:B-1----:R-:W-:-:S06]  /*0210*/  FFMA R7, -R3, R6, 1 ;  /* 0x3f80000003077423 */ /* 0x002fcc0000000106 */
[----:B------:R-:W0:Y:S01]  /*0220*/  FCHK P0, R0, R3 ;  /* 0x0000000300007302 */ /* 0x000e220000000000 */
        /* <DEDUP_REMOVED lines=8> */
.L_x_1:
[----:B------:R-:W0:Y:S01]  /*02b0*/  LDC.64 R6, c[0x0][0x390] ;  /* 0x0000e400ff067b82 */ /* 0x000e220000000a00 */
[----:B------:R-:W1:Y:S01]  /*02c0*/  LDCU UR5, c[0x0][0x3a4] ;  /* 0x00007480ff0577ac */ /* 0x000e620008000800 */
[----:B------:R-:W-:Y:S02]  /*02d0*/  I2FP.F32.S32 R0, R2 ;  /* 0x0000000200007245 */ /* 0x000fe40000201400 */
[----:B------:R-:W-:-:S03]  /*02e0*/  I2FP.F32.U32 R3, R4 ;  /* 0x0000000400037245 */ /* 0x000fc60000201000 */
[----:B------:R-:W-:Y:S01]  /*02f0*/  FMUL R0, R0, R5 ;  /* 0x0000000500007220 */ /* 0x000fe20000400000 */
[----:B------:R-:W2:Y:S01]  /*0300*/  LDC.64 R16, c[0x0][0x398] ;  /* 0x0000e600ff107b82 */ /* 0x000ea20000000a00 */
[----:B------:R-:W-:Y:S02]  /*0310*/  FMUL R3, R3, R8 ;  /* 0x0000000803037220 */ /* 0x000fe40000400000 */
[----:B------:R-:W3:Y:S08]  /*0320*/  F2I.TRUNC.NTZ R5, R0 ;  /* 0x0000000000057305 */ /* 0x000ef0000020f100 */
[----:B------:R-:W4:Y:S01]  /*0330*/  F2I.TRUNC.NTZ R9, R3 ;  /* 0x0000000300097305 */ /* 0x000f22000020f100 */
[----:B-1----:R-:W-:Y:S01]  /*0340*/  UISETP.GE.AND UP0, UPT, UR5, 0x1, UPT ;  /* 0x000000010500788c */ /* 0x002fe2000bf06270 */
[----:B0-----:R-:W-:-:S05]  /*0350*/  VIADD R8, R6, 0xffffffff ;  /* 0xffffffff06087836 */ /* 0x001fca0000000000 */
[----:B------:R-:W-:Y:S01]  /*0360*/  PLOP3.LUT P0, PT, PT, PT, UP0, 0x80, 0x8 ;  /* 0x000000000008781c */ /* 0x000fe20003f0f008 */
[----:B------:R-:W-:Y:S01]  /*0370*/  VIADD R10, R7, 0xffffffff ;  /* 0xffffffff070a7836 */ /* 0x000fe20000000000 */
[----:B---3--:R-:W-:Y:S01]  /*0380*/  VIMNMX R5, PT, PT, R5, R8, PT ;  /* 0x0000000805057248 */ /* 0x008fe20003fe0100 */
[----:B--2---:R-:W-:-:S03]  /*0390*/  IMAD R17, R4, R17, R2 ;  /* 0x0000001104117224 */ /* 0x004fc600078e0202 */
[----:B------:R-:W-:Y:S02]  /*03a0*/  VIADDMNMX R7, R5, 0x1, R8, PT ;  /* 0x0000000105077846 */ /* 0x000fe40003800108 */
[----:B----4-:R-:W-:Y:S02]  /*03b0*/  VIMNMX R9, PT, PT, R9, R10, PT ;  /* 0x0000000a09097248 */ /* 0x010fe40003fe0100 */
[----:B------:R-:W-:Y:S02]  /*03c0*/  I2FP.F32.S32 R11, R5 ;  /* 0x00000005000b7245 */ /* 0x000fe40000201400 */
[C---:B------:R-:W-:Y:S01]  /*03d0*/  VIADDMNMX R10, R9.reuse, 0x1, R10, PT ;  /* 0x00000001090a7846 */ /* 0x040fe2000380010a */
[CC--:B------:R-:W-:Y:S01]  /*03e0*/  IMAD R13, R9.reuse, R6.reuse, R5 ;  /* 0x00000006090d7224 */ /* 0x0c0fe200078e0205 */
[----:B------:R-:W-:Y:S01]  /*03f0*/  I2FP.F32.S32 R12, R9 ;  /* 0x00000009000c7245 */ /* 0x000fe20000201400 */
[-C--:B------:R-:W-:Y:S02]  /*0400*/  IMAD R9, R9, R6.reuse, R7 ;  /* 0x0000000609097224 */ /* 0x080fe400078e0207 */
[----:B------:R-:W-:Y:S01]  /*0410*/  FADD R0, R0, -R11 ;  /* 0x8000000b00007221 */ /* 0x000fe20000000000 */
[----:B------:R-:W-:-:S02]  /*0420*/  IMAD R15, R10, R6, R5 ;  /* 0x000000060a0f7224 */ /* 0x000fc400078e0205 */
[----:B------:R-:W-:Y:S02]  /*0430*/  IMAD R7, R10, R6, R7 ;  /* 0x000000060a077224 */ /* 0x000fe400078e0207 */
[----:B------:R-:W-:Y:S01]  /*0440*/  FADD R12, R3, -R12 ;  /* 0x8000000c030c7221 */ /* 0x000fe20000000000 */
[----:B------:R-:W-:Y:S06]  /*0450*/  @!P0 EXIT ;  /* 0x000000000000894d */ /* 0x000fec0003800000 */
[----:B------:R-:W-:Y:S01]  /*0460*/  UISETP.GE.U32.AND UP0, UPT, UR5, 0x4, UPT ;  /* 0x000000040500788c */ /* 0x000fe2000bf06070 */
[-C--:B------:R-:W-:Y:S02]  /*0470*/  IMAD R13, R13, R16.reuse, RZ ;  /* 0x000000100d0d7224 */ /* 0x080fe400078e02ff */
[----:B------:R-:W-:Y:S01]  /*0480*/  FADD R18, -R0, 1 ;  /* 0x3f80000000127421 */ /* 0x000fe20000000100 */
[-C--:B------:R-:W-:Y:S02]  /*0490*/  IMAD R14, R9, R16.reuse, RZ ;  /* 0x00000010090e7224 */ /* 0x080fe400078e02ff */
[----:B------:R-:W-:Y:S01]  /*04a0*/  FADD R19, -R12, 1 ;  /* 0x3f8000000c137421 */ /* 0x000fe20000000100 */
[-C--:B------:R-:W-:Y:S01]  /*04b0*/  IMAD R15, R15, R16.reuse, RZ ;  /* 0x000000100f0f7224 */ /* 0x080fe200078e02ff */
[----:B------:R-:W-:Y:S01]  /*04c0*/  UMOV UR4, URZ ;  /* 0x000000ff00047c82 */ /* 0x000fe20008000000 */
[----:B------:R-:W-:Y:S01]  /*04d0*/  IMAD R16, R7, R16, RZ ;  /* 0x0000001007107224 */ /* 0x000fe200078e02ff */
[----:B------:R-:W0:Y:S01]  /*04e0*/  LDCU.64 UR8, c[0x0][0x358] ;  /* 0x00006b00ff0877ac */ /* 0x000e220008000a00 */
[----:B------:R-:W-:Y:S01]  /*04f0*/  IMAD R17, R17, UR5, RZ ;  /* 0x0000000511117c24 */ /* 0x000fe2000f8e02ff */
[----:B------:R-:W-:Y:S06]  /*0500*/  BRA.U !UP0, `(.L_x_2) ;  /* 0x00000005088c7547 */ /* 0x000fec000b800000 */
[----:B------:R-:W1:Y:S01]  /*0510*/  LDCU.64 UR12, c[0x0][0x380] ;  /* 0x00007000ff0c77ac */ /* 0x000e620008000a00 */
[----:B------:R-:W-:Y:S01]  /*0520*/  IMAD.MOV.U32 R21, RZ, RZ, R16 ;  /* 0x000000ffff157224 */ /* 0x000fe200078e0010 */
[----:B------:R-:W-:Y:S01]  /*0530*/  MOV R24, R13 ;  /* 0x0000000d00187202 */ /* 0x000fe20000000f00 */
[----:B------:R-:W-:Y:S01]  /*0540*/  IMAD.MOV.U32 R22, RZ, RZ, R17 ;  /* 0x000000ffff167224 */ /* 0x000fe200078e0011 */
[----:B------:R-:W-:Y:S01]  /*0550*/  ULOP3.LUT UR4, UR5, 0x7ffffffc, URZ, 0xc0, !UPT ;  /* 0x7ffffffc05047892 */ /* 0x000fe2000f8ec0ff */
[----:B------:R-:W-:Y:S01]  /*0560*/  IMAD.MOV.U32 R23, RZ, RZ, R15 ;  /* 0x000000ffff177224 */ /* 0x000fe200078e000f */
[----:B------:R-:W2:Y:S01]  /*0570*/  LDCU.64 UR14, c[0x0][0x388] ;  /* 0x00007100ff0e77ac */ /* 0x000ea20008000a00 */
[----:B------:R-:W-:Y:S01]  /*0580*/  IMAD.MOV.U32 R20, RZ, RZ, R14 ;  /* 0x000000ffff147224 */ /* 0x000fe200078e000e */
[----:B------:R-:W-:Y:S02]  /*0590*/  UIADD3 UR6, UPT, UPT, -UR4, URZ, URZ ;  /* 0x000000ff04067290 */ /* 0x000fe4000fffe1ff */
[----:B-1----:R-:W-:-:S04]  /*05a0*/  UIADD3 UR7, UP0, UPT, UR12, 0x1, URZ ;  /* 0x000000010c077890 */ /* 0x002fc8000ff1e0ff */
[----:B------:R-:W-:-:S12]  /*05b0*/  UIADD3.X UR10, UPT, UPT, URZ, UR13, URZ, UP0, !UPT ;  /* 0x0000000dff0a7290 */ /* 0x000fd800087fe4ff */
.L_x_3:
[----:B------:R-:W-:Y:S01]  /*05c0*/  IMAD.U32 R2, RZ, RZ, UR12 ;  /* 0x0000000cff027e24 */ /* 0x000fe2000f8e00ff */
[----:B-1----:R-:W-:Y:S02]  /*05d0*/  SHF.R.S32.HI R3, RZ, 0x1f, R21 ;  /* 0x0000001fff037819 */ /* 0x002fe40000011415 */
[----:B------:R-:W-:Y:S02]  /*05e0*/  IADD3 R6, P1, PT, R23, UR7, RZ ;  /* 0x0000000717067c10 */ /* 0x000fe4000ff3e0ff */
[----:B------:R-:W-:Y:S02]  /*05f0*/  IADD3 R2, P2, P3, R21, 0x3, R2 ;  /* 0x0000000315027810 */ /* 0x000fe40007b5e002 */
[----:B------:R-:W-:Y:S02]  /*0600*/  IADD3 R4, P0, PT, R20, UR7, RZ ;  /* 0x0000000714047c10 */ /* 0x000fe4000ff1e0ff */
[----:B------:R-:W-:Y:S02]  /*0610*/  IADD3.X R3, PT, PT, R3, UR13, RZ, P2, P3 ;  /* 0x0000000d03037c10 */ /* 0x000fe400097e64ff */
[----:B------:R-:W-:-:S02]  /*0620*/  LEA.HI.X.SX32 R7, R23, UR10, 0x1, P1 ;  /* 0x0000000a17077c11 */ /* 0x000fc400088f0eff */
[----:B------:R-:W-:Y:S01]  /*0630*/  IADD3 R8, P2, PT, R24, UR7, RZ ;  /* 0x0000000718087c10 */ /* 0x000fe2000ff5e0ff */
[----:B0-----:R-:W3:Y:S01]  /*0640*/  LDG.E.U8 R26, desc[UR8][R2.64+-0x3] ;  /* 0xfffffd08021a7981 */ /* 0x001ee2000c1e1100 */
[----:B------:R-:W-:Y:S02]  /*0650*/  LEA.HI.X.SX32 R5, R20, UR10, 0x1, P0 ;  /* 0x0000000a14057c11 */ /* 0x000fe400080f0eff */
[----:B------:R-:W-:Y:S01]  /*0660*/  LEA.HI.X.SX32 R9, R24, UR10, 0x1, P2 ;  /* 0x0000000a18097c11 */ /* 0x000fe200090f0eff */
[----:B------:R-:W4:Y:S04]  /*0670*/  LDG.E.U8 R25, desc[UR8][R6.64+-0x1] ;  /* 0xffffff0806197981 */ /* 0x000f28000c1e1100 */
[----:B------:R-:W5:Y:S04]  /*0680*/  LDG.E.U8 R11, desc[UR8][R4.64+-0x1] ;  /* 0xffffff08040b7981 */ /* 0x000f68000c1e1100 */
[----:B------:R-:W2:Y:S01]  /*0690*/  LDG.E.U8 R10, desc[UR8][R8.64+-0x1] ;  /* 0xffffff08080a7981 */ /* 0x000ea2000c1e1100 */
[----:B---3--:R-:W-:-:S02]  /*06a0*/  I2FP.F32.U32 R29, R26 ;  /* 0x0000001a001d7245 */ /* 0x008fc40000201000 */
[----:B----4-:R-:W-:-:S03]  /*06b0*/  I2FP.F32.U32 R27, R25 ;  /* 0x00000019001b7245 */ /* 0x010fc60000201000 */
[----:B------:R-:W-:Y:S01]  /*06c0*/  FMUL R29, R0, R29 ;  /* 0x0000001d001d7220 */ /* 0x000fe20000400000 */
[----:B-----5:R-:W-:-:S03]  /*06d0*/  I2FP.F32.U32 R25, R11 ;  /* 0x0000000b00197245 */ /* 0x020fc60000201000 */
[----:B------:R-:W-:Y:S01]  /*06e0*/  FFMA R27, R18, R27, R29 ;  /* 0x0000001b121b7223 */ /* 0x000fe2000000001d */
[----:B--2---:R-:W-:Y:S01]  /*06f0*/  I2FP.F32.U32 R11, R10 ;  /* 0x0000000a000b7245 */ /* 0x004fe20000201000 */
[----:B------:R-:W-:Y:S02]  /*0700*/  FMUL R10, R0, R25 ;  /* 0x00000019000a7220 */ /* 0x000fe40000400000 */
[----:B------:R-:W-:Y:S02]  /*0710*/  FMUL R26, R12, R27 ;  /* 0x0000001b0c1a7220 */ /* 0x000fe40000400000 */
[----:B------:R-:W-:-:S04]  /*0720*/  FFMA R10, R18, R11, R10 ;  /* 0x0000000b120a7223 */ /* 0x000fc8000000000a */
[----:B------:R-:W-:-:S04]  /*0730*/  FFMA R10, R19, R10, R26 ;  /* 0x0000000a130a7223 */ /* 0x000fc8000000001a */
[----:B------:R-:W-:-:S06]  /*0740*/  FADD R27, R10, 0.5 ;  /* 0x3f0000000a1b7421 */ /* 0x000fcc0000000000 */
[----:B------:R-:W0:Y:S01]  /*0750*/  F2I.U32.TRUNC.NTZ R27, R27 ;  /* 0x0000001b001b7305 */ /* 0x000e22000020f000 */
[----:B------:R-:W-:-:S04]  /*0760*/  IADD3 R10, P0, PT, R22, UR14, RZ ;  /* 0x0000000e160a7c10 */ /* 0x000fc8000ff1e0ff */
[----:B------:R-:W-:-:S05]  /*0770*/  LEA.HI.X.SX32 R11, R22, UR15, 0x1, P0 ;  /* 0x0000000f160b7c11 */ /* 0x000fca00080f0eff */
[----:B0-----:R0:W-:Y:S04]  /*0780*/  STG.E.U8 desc[UR8][R10.64], R27 ;  /* 0x0000001b0a007986 */ /* 0x0011e8000c101108 */
[----:B------:R-:W0:Y:S04]  /*0790*/  LDG.E.U8 R29, desc[UR8][R4.64] ;  /* 0x00000008041d7981 */ /* 0x000e28000c1e1100 */
[----:B------:R-:W2:Y:S04]  /*07a0*/  LDG.E.U8 R28, desc[UR8][R8.64] ;  /* 0x00000008081c7981 */ /* 0x000ea8000c1e1100 */
[----:B------:R-:W3:Y:S04]  /*07b0*/  LDG.E.U8 R25, desc[UR8][R2.64+-0x2] ;  /* 0xfffffe0802197981 */ /* 0x000ee8000c1e1100 */
[----:B------:R-:W4:Y:S01]  /*07c0*/  LDG.E.U8 R26, desc[UR8][R6.64] ;  /* 0x00000008061a7981 */ /* 0x000f22000c1e1100 */
[----:B0-----:R-:W-:-:S02]  /*07d0*/  I2FP.F32.U32 R27, R29 ;  /* 0x0000001d001b7245 */ /* 0x001fc40000201000 */
[----:B--2---:R-:W-:-:S03]  /*07e0*/  I2FP.F32.U32 R29, R28 ;  /* 0x0000001c001d7245 */ /* 0x004fc60000201000 */
[----:B------:R-:W-:-:S04]  /*07f0*/  FMUL R28, R0, R27 ;  /* 0x0000001b001c7220 */ /* 0x000fc80000400000 */
[----:B------:R-:W-:Y:S01]  /*0800*/  FFMA R28, R18, R29, R28 ;  /* 0x0000001d121c7223 */ /* 0x000fe2000000001c */
[----:B---3--:R-:W-:Y:S02]  /*0810*/  I2FP.F32.U32 R29, R25 ;  /* 0x00000019001d7245 */ /* 0x008fe40000201000 */
[----:B----4-:R-:W-:-:S03]  /*0820*/  I2FP.F32.U32 R25, R26 ;  /* 0x0000001a00197245 */ /* 0x010fc60000201000 */
[----:B------:R-:W-:-:S04]  /*0830*/  FMUL R29, R0, R29 ;  /* 0x0000001d001d7220 */ /* 0x000fc80000400000 */
[----:B------:R-:W-:-:S04]  /*0840*/  FFMA R25, R18, R25, R29 ;  /* 0x0000001912197223 */ /* 0x000fc8000000001d */
[----:B------:R-:W-:-:S04]  /*0850*/  FMUL R26, R12, R25 ;  /* 0x000000190c1a7220 */ /* 0x000fc80000400000 */
[----:B------:R-:W-:-:S04]  /*0860*/  FFMA R26, R19, R28, R26 ;  /* 0x0000001c131a7223 */ /* 0x000fc8000000001a */
[----:B------:R-:W-:-:S06]  /*0870*/  FADD R27, R26, 0.5 ;  /* 0x3f0000001a1b7421 */ /* 0x000fcc0000000000 */
[----:B------:R-:W0:Y:S02]  /*0880*/  F2I.U32.TRUNC.NTZ R27, R27 ;  /* 0x0000001b001b7305 */ /* 0x000e24000020f000 */
        /* <DEDUP_REMOVED lines=15> */
[----:B------:R-:W-:-:S04]  /*0980*/  FADD R26, R26, 0.5 ;  /* 0x3f0000001a1a7421 */ /* 0x000fc80000000000 */
[----:B------:R-:W0:Y:S02]  /*0990*/  F2I.U32.TRUNC.NTZ R25, R26 ;  /* 0x0000001a00197305 */ /* 0x000e24000020f000 */
[----:B0-----:R0:W-:Y:S04]  /*09a0*/  STG.E.U8 desc[UR8][R10.64+0x2], R25 ;  /* 0x000002190a007986 */ /* 0x0011e8000c101108 */
[----:B------:R-:W2:Y:S04]  /*09b0*/  LDG.E.U8 R2, desc[UR8][R2.64] ;  /* 0x0000000802027981 */ /* 0x000ea8000c1e1100 */
[----:B------:R-:W3:Y:S04]  /*09c0*/  LDG.E.U8 R4, desc[UR8][R4.64+0x2] ;  /* 0x0000020804047981 */ /* 0x000ee8000c1e1100 */
[----:B------:R-:W4:Y:S04]  /*09d0*/  LDG.E.U8 R6, desc[UR8][R6.64+0x2] ;  /* 0x0000020806067981 */ /* 0x000f28000c1e1100 */
[----:B------:R-:W5:Y:S01]  /*09e0*/  LDG.E.U8 R8, desc[UR8][R8.64+0x2] ;  /* 0x0000020808087981 */ /* 0x000f62000c1e1100 */
[----:B------:R-:W-:-:S04]  /*09f0*/  UIADD3 UR6, UPT, UPT, UR6, 0x4, URZ ;  /* 0x0000000406067890 */ /* 0x000fc8000fffe0ff */
[----:B------:R-:W-:Y:S01]  /*0a00*/  UISETP.NE.AND UP0, UPT, UR6, URZ, UPT ;  /* 0x000000ff0600728c */ /* 0x000fe2000bf05270 */
[----:B------:R-:W-:Y:S02]  /*0a10*/  VIADD R24, R24, 0x4 ;  /* 0x0000000418187836 */ /* 0x000fe40000000000 */
[----:B------:R-:W-:Y:S02]  /*0a20*/  VIADD R20, R20, 0x4 ;  /* 0x0000000414147836 */ /* 0x000fe40000000000 */
[----:B------:R-:W-:Y:S02]  /*0a30*/  VIADD R23, R23, 0x4 ;  /* 0x0000000417177836 */ /* 0x000fe40000000000 */
[----:B------:R-:W-:Y:S02]  /*0a40*/  VIADD R22, R22, 0x4 ;  /* 0x0000000416167836 */ /* 0x000fe40000000000 */
[----:B------:R-:W-:Y:S01]  /*0a50*/  VIADD R21, R21, 0x4 ;  /* 0x0000000415157836 */ /* 0x000fe20000000000 */
[----:B--2---:R-:W-:-:S02]  /*0a60*/  I2FP.F32.U32 R27, R2 ;  /* 0x00000002001b7245 */ /* 0x004fc40000201000 */
[----:B---3--:R-:W-:-:S03]  /*0a70*/  I2FP.F32.U32 R29, R4 ;  /* 0x00000004001d7245 */ /* 0x008fc60000201000 */
[C---:B------:R-:W-:Y:S01]  /*0a80*/  FMUL R3, R0.reuse, R27 ;  /* 0x0000001b00037220 */ /* 0x040fe20000400000 */
[----:B----4-:R-:W-:Y:S01]  /*0a90*/  I2FP.F32.U32 R28, R6 ;  /* 0x00000006001c7245 */ /* 0x010fe20000201000 */
[----:B------:R-:W-:Y:S01]  /*0aa0*/  FMUL R26, R0, R29 ;  /* 0x0000001d001a7220 */ /* 0x000fe20000400000 */
[----:B-----5:R-:W-:-:S03]  /*0ab0*/  I2FP.F32.U32 R27, R8 ;  /* 0x00000008001b7245 */ /* 0x020fc60000201000 */
[C---:B0-----:R-:W-:Y:S02]  /*0ac0*/  FFMA R25, R18.reuse, R28, R3 ;  /* 0x0000001c12197223 */ /* 0x041fe40000000003 */
[----:B------:R-:W-:Y:S02]  /*0ad0*/  FFMA R26, R18, R27, R26 ;  /* 0x0000001b121a7223 */ /* 0x000fe4000000001a */
[----:B------:R-:W-:-:S04]  /*0ae0*/  FMUL R2, R12, R25 ;  /* 0x000000190c027220 */ /* 0x000fc80000400000 */
[----:B------:R-:W-:-:S04]  /*0af0*/  FFMA R2, R19, R26, R2 ;  /* 0x0000001a13027223 */ /* 0x000fc80000000002 */
[----:B------:R-:W-:-:S04]  /*0b00*/  FADD R2, R2, 0.5 ;  /* 0x3f00000002027421 */ /* 0x000fc80000000000 */
[----:B------:R-:W0:Y:S02]  /*0b10*/  F2I.U32.TRUNC.NTZ R3, R2 ;  /* 0x0000000200037305 */ /* 0x000e24000020f000 */
[----:B0-----:R1:W-:Y:S01]  /*0b20*/  STG.E.U8 desc[UR8][R10.64+0x3], R3 ;  /* 0x000003030a007986 */ /* 0x0013e2000c101108 */
[----:B------:R-:W-:Y:S05]  /*0b30*/  BRA.U UP0, `(.L_x_3) ;  /* 0xfffffff900a07547 */ /* 0x000fea000b83ffff */
.L_x_2:
[----:B------:R-:W-:-:S06]  /*0b40*/  ULOP3.LUT UR6, UR5, 0x3, URZ, 0xc0, !UPT ;  /* 0x0000000305067892 */ /* 0x000fcc000f8ec0ff */
[----:B------:R-:W-:-:S13]  /*0b50*/  ISETP.NE.AND P0, PT, RZ, UR6, PT ;  /* 0x00000006ff007c0c */ /* 0x000fda000bf05270 */
[----:B0-----:R-:W-:Y:S05]  /*0b60*/  @!P0 EXIT ;  /* 0x000000000000894d */ /* 0x001fea0003800000 */
[----:B------:R-:W-:-:S09]  /*0b70*/  UISETP.NE.AND UP0, UPT, UR6, 0x1, UPT ;  /* 0x000000010600788c */ /* 0x000fd2000bf05270 */
[----:B------:R-:W-:Y:S05]  /*0b80*/  BRA.U !UP0, `(.L_x_4) ;  /* 0x0000000108cc7547 */ /* 0x000fea000b800000 */
[----:B------:R-:W0:Y:S01]  /*0b90*/  LDCU.128 UR12, c[0x0][0x380] ;  /* 0x00007000ff0c77ac */ /* 0x000e220008000c00 */
[----:B-1----:R-:W-:Y:S01]  /*0ba0*/  IADD3 R3, PT, PT, R16, UR4, RZ ;  /* 0x0000000410037c10 */ /* 0x002fe2000fffe0ff */
[----:B------:R-:W-:Y:S02]  /*0bb0*/  VIADD R5, R14, UR4 ;  /* 0x000000040e057c36 */ /* 0x000fe40008000000 */
[----:B------:R-:W-:Y:S02]  /*0bc0*/  VIADD R9, R15, UR4 ;  /* 0x000000040f097c36 */ /* 0x000fe40008000000 */
[----:B------:R-:W-:Y:S01]  /*0bd0*/  VIADD R7, R13, UR4 ;  /* 0x000000040d077c36 */ /* 0x000fe20008000000 */
[----:B0-----:R-:W-:Y:S02]  /*0be0*/  IADD3 R2, P3, PT, R3, UR12, RZ ;  /* 0x0000000c03027c10 */ /* 0x001fe4000ff7e0ff */
[----:B------:R-:W-:Y:S02]  /*0bf0*/  IADD3 R4, P1, PT, R5, UR12, RZ ;  /* 0x0000000c05047c10 */ /* 0x000fe4000ff3e0ff */
[----:B------:R-:W-:-:S02]  /*0c00*/  IADD3 R8, P2, PT, R9, UR12, RZ ;  /* 0x0000000c09087c10 */ /* 0x000fc4000ff5e0ff */
[----:B------:R-:W-:Y:S02]  /*0c10*/  LEA.HI.X.SX32 R3, R3, UR13, 0x1, P3 ;  /* 0x0000000d03037c11 */ /* 0x000fe400098f0eff */
[----:B------:R-:W-:Y:S02]  /*0c20*/  IADD3 R6, P0, PT, R7, UR12, RZ ;  /* 0x0000000c07067c10 */ /* 0x000fe4000ff1e0ff */
[----:B------:R-:W-:Y:S01]  /*0c30*/  LEA.HI.X.SX32 R5, R5, UR13, 0x1, P1 ;  /* 0x0000000d05057c11 */ /* 0x000fe200088f0eff */
[----:B------:R-:W2:Y:S01]  /*0c40*/  LDG.E.U8 R21, desc[UR8][R2.64] ;  /* 0x0000000802157981 */ /* 0x000ea2000c1e1100 */
[----:B------:R-:W-:Y:S02]  /*0c50*/  LEA.HI.X.SX32 R9, R9, UR13, 0x1, P2 ;  /* 0x0000000d09097c11 */ /* 0x000fe400090f0eff */
[----:B------:R-:W-:Y:S01]  /*0c60*/  LEA.HI.X.SX32 R7, R7, UR13, 0x1, P0 ;  /* 0x0000000d07077c11 */ /* 0x000fe200080f0eff */
[----:B------:R-:W3:Y:S04]  /*0c70*/  LDG.E.U8 R11, desc[UR8][R4.64] ;  /* 0x00000008040b7981 */ /* 0x000ee8000c1e1100 */
[----:B------:R-:W4:Y:S04]  /*0c80*/  LDG.E.U8 R20, desc[UR8][R8.64] ;  /* 0x0000000808147981 */ /* 0x000f28000c1e1100 */
[----:B------:R-:W5:Y:S01]  /*0c90*/  LDG.E.U8 R10, desc[UR8][R6.64] ;  /* 0x00000008060a7981 */ /* 0x000f62000c1e1100 */
[----:B--2---:R-:W-:-:S02]  /*0ca0*/  I2FP.F32.U32 R25, R21 ;  /* 0x0000001500197245 */ /* 0x004fc40000201000 */
[----:B---3--:R-:W-:-:S03]  /*0cb0*/  I2FP.F32.U32 R21, R11 ;  /* 0x0000000b00157245 */ /* 0x008fc60000201000 */
[C---:B------:R-:W-:Y:S01]  /*0cc0*/  FMUL R25, R0.reuse, R25 ;  /* 0x0000001900197220 */ /* 0x040fe20000400000 */
[----:B----4-:R-:W-:Y:S02]  /*0cd0*/  I2FP.F32.U32 R23, R20 ;  /* 0x0000001400177245 */ /* 0x010fe40000201000 */
[----:B-----5:R-:W-:Y:S01]  /*0ce0*/  I2FP.F32.U32 R11, R10 ;  /* 0x0000000a000b7245 */ /* 0x020fe20000201000 */
[----:B------:R-:W-:Y:S02]  /*0cf0*/  FMUL R10, R0, R21 ;  /* 0x00000015000a7220 */ /* 0x000fe40000400000 */
[C---:B------:R-:W-:Y:S02]  /*0d00*/  FFMA R23, R18.reuse, R23, R25 ;  /* 0x0000001712177223 */ /* 0x040fe40000000019 */
[----:B------:R-:W-:Y:S02]  /*0d10*/  FFMA R10, R18, R11, R10 ;  /* 0x0000000b120a7223 */ /* 0x000fe4000000000a */
[----:B------:R-:W-:-:S04]  /*0d20*/  FMUL R20, R12, R23 ;  /* 0x000000170c147220 */ /* 0x000fc80000400000 */
[----:B------:R-:W-:-:S04]  /*0d30*/  FFMA R10, R19, R10, R20 ;  /* 0x0000000a130a7223 */ /* 0x000fc80000000014 */
[----:B------:R-:W-:Y:S01]  /*0d40*/  FADD R20, R10, 0.5 ;  /* 0x3f0000000a147421 */ /* 0x000fe20000000000 */
[----:B------:R-:W-:-:S03]  /*0d50*/  VIADD R11, R17, UR4 ;  /* 0x00000004110b7c36 */ /* 0x000fc60008000000 */
[----:B------:R-:W0:Y:S02]  /*0d60*/  F2I.U32.TRUNC.NTZ R21, R20 ;  /* 0x0000001400157305 */ /* 0x000e24000020f000 */
[----:B------:R-:W-:-:S04]  /*0d70*/  IADD3 R10, P0, PT, R11, UR14, RZ ;  /* 0x0000000e0b0a7c10 */ /* 0x000fc8000ff1e0ff */
[----:B------:R-:W-:-:S05]  /*0d80*/  LEA.HI.X.SX32 R11, R11, UR15, 0x1, P0 ;  /* 0x0000000f0b0b7c11 */ /* 0x000fca00080f0eff */
[----:B0-----:R0:W-:Y:S04]  /*0d90*/  STG.E.U8 desc[UR8][R10.64], R21 ;  /* 0x000000150a007986 */ /* 0x0011e8000c101108 */
[----:B------:R-:W2:Y:S04]  /*0da0*/  LDG.E.U8 R2, desc[UR8][R2.64+0x1] ;  /* 0x0000010802027981 */ /* 0x000ea8000c1e1100 */
[----:B------:R-:W3:Y:S04]  /*0db0*/  LDG.E.U8 R4, desc[UR8][R4.64+0x1] ;  /* 0x0000010804047981 */ /* 0x000ee8000c1e1100 */
[----:B------:R-:W4:Y:S04]  /*0dc0*/  LDG.E.U8 R8, desc[UR8][R8.64+0x1] ;  /* 0x0000010808087981 */ /* 0x000f28000c1e1100 */
[----:B------:R-:W5:Y:S01]  /*0dd0*/  LDG.E.U8 R6, desc[UR8][R6.64+0x1] ;  /* 0x0000010806067981 */ /* 0x000f62000c1e1100 */
[----:B------:R-:W-:Y:S01]  /*0de0*/  UIADD3 UR4, UPT, UPT, UR4, 0x2, URZ ;  /* 0x0000000204047890 */ /* 0x000fe2000fffe0ff */
[----:B--2---:R-:W-:-:S02]  /*0df0*/  I2FP.F32.U32 R23, R2 ;  /* 0x0000000200177245 */ /* 0x004fc40000201000 */
[----:B---3--:R-:W-:-:S03]  /*0e00*/  I2FP.F32.U32 R25, R4 ;  /* 0x0000000400197245 */ /* 0x008fc60000201000 */
[C---:B------:R-:W-:Y:S01]  /*0e10*/  FMUL R29, R0.reuse, R23 ;  /* 0x00000017001d7220 */ /* 0x040fe20000400000 */
[----:B----4-:R-:W-:Y:S01]  /*0e20*/  I2FP.F32.U32 R27, R8 ;  /* 0x00000008001b7245 */ /* 0x010fe20000201000 */
[----:B------:R-:W-:Y:S01]  /*0e30*/  FMUL R20, R0, R25 ;  /* 0x0000001900147220 */ /* 0x000fe20000400000 */
[----:B-----5:R-:W-:-:S03]  /*0e40*/  I2FP.F32.U32 R23, R6 ;  /* 0x0000000600177245 */ /* 0x020fc60000201000 */
[C---:B------:R-:W-:Y:S02]  /*0e50*/  FFMA R27, R18.reuse, R27, R29 ;  /* 0x0000001b121b7223 */ /* 0x040fe4000000001d */
[----:B------:R-:W-:Y:S02]  /*0e60*/  FFMA R20, R18, R23, R20 ;  /* 0x0000001712147223 */ /* 0x000fe40000000014 */
[----:B------:R-:W-:-:S04]  /*0e70*/  FMUL R2, R12, R27 ;  /* 0x0000001b0c027220 */ /* 0x000fc80000400000 */
[----:B------:R-:W-:-:S04]  /*0e80*/  FFMA R2, R19, R20, R2 ;  /* 0x0000001413027223 */ /* 0x000fc80000000002 */
[----:B------:R-:W-:-:S04]  /*0e90*/  FADD R2, R2, 0.5 ;  /* 0x3f00000002027421 */ /* 0x000fc80000000000 */
[----:B------:R-:W1:Y:S02]  /*0ea0*/  F2I.U32.TRUNC.NTZ R3, R2 ;  /* 0x0000000200037305 */ /* 0x000e64000020f000 */
[----:B-1----:R0:W-:Y:S02]  /*0eb0*/  STG.E.U8 desc[UR8][R10.64+0x1], R3 ;  /* 0x000001030a007986 */ /* 0x0021e4000c101108 */
.L_x_4:
[----:B------:R-:W-:-:S04]  /*0ec0*/  ULOP3.LUT UR5, UR5, 0x1, URZ, 0xc0, !UPT ;  /* 0x0000000105057892 */ /* 0x000fc8000f8ec0ff */
[----:B------:R-:W-:-:S06]  /*0ed0*/  UISETP.NE.U32.AND UP0, UPT, UR5, 0x1, UPT ;  /* 0x000000010500788c */ /* 0x000fcc000bf05070 */
[----:B------:R-:W-:-:S13]  /*0ee0*/  PLOP3.LUT P0, PT, PT, PT, UP0, 0x80, 0x8 ;  /* 0x000000000008781c */ /* 0x000fda0003f0f008 */
[----:B------:R-:W-:Y:S05]  /*0ef0*/  @P0 EXIT ;  /* 0x000000000000094d */ /* 0x000fea0003800000 */
[----:B------:R-:W2:Y:S01]  /*0f00*/  LDCU.128 UR12, c[0x0][0x380] ;  /* 0x00007000ff0c77ac */ /* 0x000ea20008000c00 */
[----:B------:R-:W-:Y:S01]  /*0f10*/  VIADD R16, R16, UR4 ;  /* 0x0000000410107c36 */ /* 0x000fe20008000000 */
[----:B------:R-:W-:Y:S01]  /*0f20*/  IADD3 R15, PT, PT, R15, UR4, RZ ;  /* 0x000000040f0f7c10 */ /* 0x000fe2000fffe0ff */
[----:B------:R-:W-:Y:S02]  /*0f30*/  VIADD R14, R14, UR4 ;  /* 0x000000040e0e7c36 */ /* 0x000fe40008000000 */
[----:B------:R-:W-:Y:S01]  /*0f40*/  VIADD R13, R13, UR4 ;  /* 0x000000040d0d7c36 */ /* 0x000fe20008000000 */
[----:B--2---:R-:W-:Y:S02]  /*0f50*/  IADD3 R8, P0, PT, R16, UR12, RZ ;  /* 0x0000000c10087c10 */ /* 0x004fe4000ff1e0ff */
[----:B------:R-:W-:Y:S02]  /*0f60*/  IADD3 R6, P1, PT, R14, UR12, RZ ;  /* 0x0000000c0e067c10 */ /* 0x000fe4000ff3e0ff */
[----:B------:R-:W-:-:S02]  /*0f70*/  IADD3 R4, P2, PT, R15, UR12, RZ ;  /* 0x0000000c0f047c10 */ /* 0x000fc4000ff5e0ff */
[----:B------:R-:W-:Y:S02]  /*0f80*/  LEA.HI.X.SX32 R9, R16, UR13, 0x1, P0 ;  /* 0x0000000d10097c11 */ /* 0x000fe400080f0eff */
[----:B------:R-:W-:Y:S02]  /*0f90*/  IADD3 R2, P0, PT, R13, UR12, RZ ;  /* 0x0000000c0d027c10 */ /* 0x000fe4000ff1e0ff */
[----:B------:R-:W-:Y:S01]  /*0fa0*/  LEA.HI.X.SX32 R7, R14, UR13, 0x1, P1 ;  /* 0x0000000d0e077c11 */ /* 0x000fe200088f0eff */
[----:B------:R-:W2:Y:S01]  /*0fb0*/  LDG.E.U8 R8, desc[UR8][R8.64] ;  /* 0x0000000808087981 */ /* 0x000ea2000c1e1100 */
[----:B------:R-:W-:Y:S02]  /*0fc0*/  LEA.HI.X.SX32 R5, R15, UR13, 0x1, P2 ;  /* 0x0000000d0f057c11 */ /* 0x000fe400090f0eff */
[----:B01----:R-:W-:Y:S01]  /*0fd0*/  LEA.HI.X.SX32 R3, R13, UR13, 0x1, P0 ;  /* 0x0000000d0d037c11 */ /* 0x003fe200080f0eff */
[----:B------:R-:W3:Y:S04]  /*0fe0*/  LDG.E.U8 R6, desc[UR8][R6.64] ;  /* 0x0000000806067981 */ /* 0x000ee8000c1e1100 */
[----:B------:R-:W4:Y:S04]  /*0ff0*/  LDG.E.U8 R4, desc[UR8][R4.64] ;  /* 0x0000000804047981 */ /* 0x000f28000c1e1100 */
[----:B------:R-:W5:Y:S01]  /*1000*/  LDG.E.U8 R2, desc[UR8][R2.64] ;  /* 0x0000000802027981 */ /* 0x000f62000c1e1100 */
[----:B------:R-:W-:Y:S01]  /*1010*/  VIADD R17, R17, UR4 ;  /* 0x0000000411117c36 */ /* 0x000fe20008000000 */
        /* <DEDUP_REMOVED lines=11> */
[----:B------:R-:W0:Y:S01]  /*10d0*/  F2I.U32.TRUNC.NTZ R5, R0 ;  /* 0x0000000000057305 */ /* 0x000e22000020f000 */
[----:B------:R-:W-:-:S04]  /*10e0*/  IADD3 R2, P0, PT, R17, UR14, RZ ;  /* 0x0000000e11027c10 */ /* 0x000fc8000ff1e0ff */
[----:B------:R-:W-:-:S05]  /*10f0*/  LEA.HI.X.SX32 R3, R17, UR15, 0x1, P0 ;  /* 0x0000000f11037c11 */ /* 0x000fca00080f0eff */
[----:B0-----:R-:W-:Y:S01]  /*1100*/  STG.E.U8 desc[UR8][R2.64], R5 ;  /* 0x0000000502007986 */ /* 0x001fe2000c101108 */
[----:B------:R-:W-:Y:S05]  /*1110*/  EXIT ;  /* 0x000000000000794d */ /* 0x000fea0003800000 */
        .weak           $__internal_0_$__cuda_sm3x_div_rn_noftz_f32_slowpath
        .type           $__internal_0_$__cuda_sm3x_div_rn_noftz_f32_slowpath,@function
        .size           $__internal_0_$__cuda_sm3x_div_rn_noftz_f32_slowpath,(.L_x_42 - $__internal_0_$__cuda_sm3x_div_rn_noftz_f32_slowpath)
$__internal_0_$__cuda_sm3x_div_rn_noftz_f32_slowpath:
[----:B------:R-:W-:Y:S02]  /*1120*/  SHF.R.U32.HI R8, RZ, 0x17, R3 ;  /* 0x00000017ff087819 */ /* 0x000fe40000011603 */
[----:B------:R-:W-:Y:S02]  /*1130*/  SHF.R.U32.HI R7, RZ, 0x17, R0 ;  /* 0x00000017ff077819 */ /* 0x000fe40000011600 */
[----:B------:R-:W-:Y:S02]  /*1140*/  LOP3.LUT R12, R8, 0xff, RZ, 0xc0, !PT ;  /* 0x000000ff080c7812 */ /* 0x000fe400078ec0ff */
[----:B------:R-:W-:-:S03]  /*1150*/  LOP3.LUT R10, R7, 0xff, RZ, 0xc0, !PT ;  /* 0x000000ff070a7812 */ /* 0x000fc600078ec0ff */
[----:B------:R-:W-:Y:S02]  /*1160*/  VIADD R9, R12, 0xffffffff ;  /* 0xffffffff0c097836 */ /* 0x000fe40000000000 */
[----:B------:R-:W-:-:S03]  /*1170*/  VIADD R8, R10, 0xffffffff ;  /* 0xffffffff0a087836 */ /* 0x000fc60000000000 */
[----:B------:R-:W-:-:S04]  /*1180*/  ISETP.GT.U32.AND P0, PT, R9, 0xfd, PT ;  /* 0x000000fd0900780c */ /* 0x000fc80003f04070 */
[----:B------:R-:W-:-:S13]  /*1190*/  ISETP.GT.U32.OR P0, PT, R8, 0xfd, P0 ;  /* 0x000000fd0800780c */ /* 0x000fda0000704470 */
[----:B------:R-:W-:Y:S01]  /*11a0*/  @!P0 IMAD.MOV.U32 R7, RZ, RZ, RZ ;  /* 0x000000ffff078224 */ /* 0x000fe200078e00ff */
[----:B------:R-:W-:Y:S06]  /*11b0*/  @!P0 BRA `(.L_x_5) ;  /* 0x00000000005c8947 */ /* 0x000fec0003800000 */
[----:B------:R-:W-:Y:S02]  /*11c0*/  FSETP.GTU.FTZ.AND P0, PT, |R0|, +INF , PT ;  /* 0x7f8000000000780b */ /* 0x000fe40003f1c200 */
[----:B------:R-:W-:-:S04]  /*11d0*/  FSETP.GTU.FTZ.AND P1, PT, |R3|, +INF , PT ;  /* 0x7f8000000300780b */ /* 0x000fc80003f3c200 */
[----:B------:R-:W-:-:S13]  /*11e0*/  PLOP3.LUT P0, PT, P0, P1, PT, 0xf8, 0x8f ;  /* 0x00000000008f781c */ /* 0x000fda0000703f70 */
[----:B------:R-:W-:Y:S05]  /*11f0*/  @P0 BRA `(.L_x_6) ;  /* 0x0000000400440947 */ /* 0x000fea0003800000 */
[----:B------:R-:W-:-:S13]  /*1200*/  LOP3.LUT P0, RZ, R3, 0x7fffffff, R0, 0xc8, !PT ;  /* 0x7fffffff03ff7812 */ /* 0x000fda000780c800 */
[----:B------:R-:W-:Y:S05]  /*1210*/  @!P0 BRA `(.L_x_7) ;  /* 0x0000000400348947 */ /* 0x000fea0003800000 */
[C---:B------:R-:W-:Y:S02]  /*1220*/  FSETP.NEU.FTZ.AND P1, PT, |R0|.reuse, +INF , PT ;  /* 0x7f8000000000780b */ /* 0x040fe40003f3d200 */
[----:B------:R-:W-:Y:S02]  /*1230*/  FSETP.NEU.FTZ.AND P2, PT, |R3|, +INF , PT ;  /* 0x7f8000000300780b */ /* 0x000fe40003f5d200 */
[----:B------:R-:W-:-:S11]  /*1240*/  FSETP.NEU.FTZ.AND P0, PT, |R0|, +INF , PT ;  /* 0x7f8000000000780b */ /* 0x000fd60003f1d200 */
[----:B------:R-:W-:Y:S05]  /*1250*/  @!P2 BRA !P1, `(.L_x_7) ;  /* 0x000000040024a947 */ /* 0x000fea0004800000 */
[----:B------:R-:W-:-:S04]  /*1260*/  LOP3.LUT P1, RZ, R0, 0x7fffffff, RZ, 0xc0, !PT ;  /* 0x7fffffff00ff7812 */ /* 0x000fc8000782c0ff */
[----:B------:R-:W-:-:S13]  /*1270*/  PLOP3.LUT P1, PT, P2, P1, PT, 0x2f, 0xf2 ;  /* 0x0000000000f2781c */ /* 0x000fda0001722577 */
[----:B------:R-:W-:Y:S05]  /*1280*/  @P1 BRA `(.L_x_8) ;  /* 0x0000000400101947 */ /* 0x000fea0003800000 */
[----:B------:R-:W-:-:S04]  /*1290*/  LOP3.LUT P1, RZ, R3, 0x7fffffff, RZ, 0xc0, !PT ;  /* 0x7fffffff03ff7812 */ /* 0x000fc8000782c0ff */
[----:B------:R-:W-:-:S13]  /*12a0*/  PLOP3.LUT P0, PT, P0, P1, PT, 0x2f, 0xf2 ;  /* 0x0000000000f2781c */ /* 0x000fda0000702577 */
[----:B------:R-:W-:Y:S05]  /*12b0*/  @P0 BRA `(.L_x_9) ;  /* 0x0000000000f80947 */ /* 0x000fea0003800000 */
[----:B------:R-:W-:Y:S02]  /*12c0*/  ISETP.GE.AND P0, PT, R8, RZ, PT ;  /* 0x000000ff0800720c */ /* 0x000fe40003f06270 */
[----:B------:R-:W-:-:S11]  /*12d0*/  ISETP.GE.AND P1, PT, R9, RZ, PT ;  /* 0x000000ff0900720c */ /* 0x000fd60003f26270 */
[----:B------:R-:W-:Y:S01]  /*12e0*/  @P0 IMAD.MOV.U32 R7, RZ, RZ, RZ ;  /* 0x000000ffff070224 */ /* 0x000fe200078e00ff */
[----:B------:R-:W-:Y:S01]  /*12f0*/  @!P0 MOV R7, 0xffffffc0 ;  /* 0xffffffc000078802 */ /* 0x000fe20000000f00 */
[----:B------:R-:W-:Y:S01]  /*1300*/  @!P0 FFMA R0, R0, 1.84467440737095516160e+19, RZ ;  /* 0x5f80000000008823 */ /* 0x000fe200000000ff */
[----:B------:R-:W-:-:S03]  /*1310*/  @!P1 FFMA R3, R3, 1.84467440737095516160e+19, RZ ;  /* 0x5f80000003039823 */ /* 0x000fc600000000ff */
[----:B------:R-:W-:-:S07]  /*1320*/  @!P1 VIADD R7, R7, 0x40 ;  /* 0x0000004007079836 */ /* 0x000fce0000000000 */
.L_x_5:
[----:B------:R-:W-:-:S05]  /*1330*/  LEA R8, R12, 0xc0800000, 0x17 ;  /* 0xc08000000c087811 */ /* 0x000fca00078eb8ff */
[----:B------:R-:W-:Y:S02]  /*1340*/  IMAD.IADD R8, R3, 0x1, -R8 ;  /* 0x0000000103087824 */ /* 0x000fe400078e0a08 */
[----:B------:R-:W-:Y:S02]  /*1350*/  VIADD R3, R10, 0xffffff81 ;  /* 0xffffff810a037836 */ /* 0x000fe40000000000 */
[----:B------:R0:W1:Y:S01]  /*1360*/  MUFU.RCP R9, R8 ;  /* 0x0000000800097308 */ /* 0x0000620000001000 */
[----:B------:R-:W-:Y:S01]  /*1370*/  FADD.FTZ R11, -R8, -RZ ;  /* 0x800000ff080b7221 */ /* 0x000fe20000010100 */
[C---:B------:R-:W-:Y:S01]  /*1380*/  IMAD R0, R3.reuse, -0x800000, R0 ;  /* 0xff80000003007824 */ /* 0x040fe200078e0200 */
[----:B0-----:R-:W-:-:S05]  /*1390*/  IADD3 R8, PT, PT, R3, 0x7f, -R12 ;  /* 0x0000007f03087810 */ /* 0x001fca0007ffe80c */
[----:B------:R-:W-:Y:S02]  /*13a0*/  IMAD.IADD R8, R8, 0x1, R7 ;  /* 0x0000000108087824 */ /* 0x000fe400078e0207 */
[----:B-1----:R-:W-:-:S04]  /*13b0*/  FFMA R10, R9, R11, 1 ;  /* 0x3f800000090a7423 */ /* 0x002fc8000000000b */
[----:B------:R-:W-:-:S04]  /*13c0*/  FFMA R14, R9, R10, R9 ;  /* 0x0000000a090e7223 */ /* 0x000fc80000000009 */
[----:B------:R-:W-:-:S04]  /*13d0*/  FFMA R9, R0, R14, RZ ;  /* 0x0000000e00097223 */ /* 0x000fc800000000ff */
[----:B------:R-:W-:-:S04]  /*13e0*/  FFMA R10, R11, R9, R0 ;  /* 0x000000090b0a7223 */ /* 0x000fc80000000000 */
[----:B------:R-:W-:-:S04]  /*13f0*/  FFMA R9, R14, R10, R9 ;  /* 0x0000000a0e097223 */ /* 0x000fc80000000009 */
[----:B------:R-:W-:-:S04]  /*1400*/  FFMA R10, R11, R9, R0 ;  /* 0x000000090b0a7223 */ /* 0x000fc80000000000 */
[----:B------:R-:W-:-:S05]  /*1410*/  FFMA R0, R14, R10, R9 ;  /* 0x0000000a0e007223 */ /* 0x000fca0000000009 */
[----:B------:R-:W-:-:S04]  /*1420*/  SHF.R.U32.HI R3, RZ, 0x17, R0 ;  /* 0x00000017ff037819 */ /* 0x000fc80000011600 */
[----:B------:R-:W-:-:S05]  /*1430*/  LOP3.LUT R3, R3, 0xff, RZ, 0xc0, !PT ;  /* 0x000000ff03037812 */ /* 0x000fca00078ec0ff */
[----:B------:R-:W-:-:S04]  /*1440*/  IMAD.IADD R11, R3, 0x1, R8 ;  /* 0x00000001030b7824 */ /* 0x000fc800078e0208 */
[----:B------:R-:W-:-:S05]  /*1450*/  VIADD R3, R11, 0xffffffff ;  /* 0xffffffff0b037836 */ /* 0x000fca0000000000 */
[----:B------:R-:W-:-:S13]  /*1460*/  ISETP.GE.U32.AND P0, PT, R3, 0xfe, PT ;  /* 0x000000fe0300780c */ /* 0x000fda0003f06070 */
[----:B------:R-:W-:Y:S05]  /*1470*/  @!P0 BRA `(.L_x_10) ;  /* 0x0000000000808947 */ /* 0x000fea0003800000 */
[----:B------:R-:W-:-:S13]  /*1480*/  ISETP.GT.AND P0, PT, R11, 0xfe, PT ;  /* 0x000000fe0b00780c */ /* 0x000fda0003f04270 */
[----:B------:R-:W-:Y:S05]  /*1490*/  @P0 BRA `(.L_x_11) ;  /* 0x00000000006c0947 */ /* 0x000fea0003800000 */
[----:B------:R-:W-:-:S13]  /*14a0*/  ISETP.GE.AND P0, PT, R11, 0x1, PT ;  /* 0x000000010b00780c */ /* 0x000fda0003f06270 */
[----:B------:R-:W-:Y:S05]  /*14b0*/  @P0 BRA `(.L_x_12) ;  /* 0x0000000000980947 */ /* 0x000fea0003800000 */
[----:B------:R-:W-:Y:S02]  /*14c0*/  ISETP.GE.AND P0, PT, R11, -0x18, PT ;  /* 0xffffffe80b00780c */ /* 0x000fe40003f06270 */
[----:B------:R-:W-:-:S11]  /*14d0*/  LOP3.LUT R0, R0, 0x80000000, RZ, 0xc0, !PT ;  /* 0x8000000000007812 */ /* 0x000fd600078ec0ff */
[----:B------:R-:W-:Y:S05]  /*14e0*/  @!P0 BRA `(.L_x_12) ;  /* 0x00000000008c8947 */ /* 0x000fea0003800000 */
[CCC-:B------:R-:W-:Y:S01]  /*14f0*/  FFMA.RZ R3, R14.reuse, R10.reuse, R9.reuse ;  /* 0x0000000a0e037223 */ /* 0x1c0fe2000000c009 */
[CCC-:B------:R-:W-:Y:S01]  /*1500*/  FFMA.RM R8, R14.reuse, R10.reuse, R9.reuse ;  /* 0x0000000a0e087223 */ /* 0x1c0fe20000004009 */
[C---:B------:R-:W-:Y:S02]  /*1510*/  ISETP.NE.AND P2, PT, R11.reuse, RZ, PT ;  /* 0x000000ff0b00720c */ /* 0x040fe40003f45270 */
[----:B------:R-:W-:Y:S02]  /*1520*/  ISETP.NE.AND P1, PT, R11, RZ, PT ;  /* 0x000000ff0b00720c */ /* 0x000fe40003f25270 */
[----:B------:R-:W-:Y:S01]  /*1530*/  LOP3.LUT R7, R3, 0x7fffff, RZ, 0xc0, !PT ;  /* 0x007fffff03077812 */ /* 0x000fe200078ec0ff */
[----:B------:R-:W-:Y:S01]  /*1540*/  FFMA.RP R3, R14, R10, R9 ;  /* 0x0000000a0e037223 */ /* 0x000fe20000008009 */
[----:B------:R-:W-:Y:S01]  /*1550*/  IADD3 R10, PT, PT, R11, 0x20, RZ ;  /* 0x000000200b0a7810 */ /* 0x000fe20007ffe0ff */
[----:B------:R-:W-:Y:S01]  /*1560*/  IMAD.MOV R9, RZ, RZ, -R11 ;  /* 0x000000ffff097224 */ /* 0x000fe200078e0a0b */
[----:B------:R-:W-:-:S02]  /*1570*/  LOP3.LUT R7, R7, 0x800000, RZ, 0xfc, !PT ;  /* 0x0080000007077812 */ /* 0x000fc400078efcff */
[----:B------:R-:W-:Y:S02]  /*1580*/  FSETP.NEU.FTZ.AND P0, PT, R3, R8, PT ;  /* 0x000000080300720b */ /* 0x000fe40003f1d000 */
[----:B------:R-:W-:Y:S02]  /*1590*/  SHF.L.U32 R10, R7, R10, RZ ;  /* 0x0000000a070a7219 */ /* 0x000fe400000006ff */
[----:B------:R-:W-:Y:S02]  /*15a0*/  SEL R8, R9, RZ, P2 ;  /* 0x000000ff09087207 */ /* 0x000fe40001000000 */
[----:B------:R-:W-:Y:S02]  /*15b0*/  ISETP.NE.AND P1, PT, R10, RZ, P1 ;  /* 0x000000ff0a00720c */ /* 0x000fe40000f25270 */
[----:B------:R-:W-:Y:S02]  /*15c0*/  SHF.R.U32.HI R8, RZ, R8, R7 ;  /* 0x00000008ff087219 */ /* 0x000fe40000011607 */
[----:B------:R-:W-:-:S02]  /*15d0*/  PLOP3.LUT P0, PT, P0, P1, PT, 0xf8, 0x8f ;  /* 0x00000000008f781c */ /* 0x000fc40000703f70 */
[----:B------:R-:W-:Y:S02]  /*15e0*/  SHF.R.U32.HI R10, RZ, 0x1, R8 ;  /* 0x00000001ff0a7819 */ /* 0x000fe40000011608 */
[----:B------:R-:W-:-:S04]  /*15f0*/  SEL R3, RZ, 0x1, !P0 ;  /* 0x00000001ff037807 */ /* 0x000fc80004000000 */
[----:B------:R-:W-:-:S04]  /*1600*/  LOP3.LUT R3, R3, 0x1, R10, 0xf8, !PT ;  /* 0x0000000103037812 */ /* 0x000fc800078ef80a */
[----:B------:R-:W-:-:S05]  /*1610*/  LOP3.LUT R3, R3, R8, RZ, 0xc0, !PT ;  /* 0x0000000803037212 */ /* 0x000fca00078ec0ff */
[----:B------:R-:W-:-:S05]  /*1620*/  IMAD.IADD R3, R10, 0x1, R3 ;  /* 0x000000010a037824 */ /* 0x000fca00078e0203 */
[----:B------:R-:W-:Y:S01]  /*1630*/  LOP3.LUT R0, R3, R0, RZ, 0xfc, !PT ;  /* 0x0000000003007212 */ /* 0x000fe200078efcff */
[----:B------:R-:W-:Y:S06]  /*1640*/  BRA `(.L_x_12) ;  /* 0x0000000000347947 */ /* 0x000fec0003800000 */
.L_x_11:
[----:B------:R-:W-:-:S04]  /*1650*/  LOP3.LUT R0, R0, 0x80000000, RZ, 0xc0, !PT ;  /* 0x8000000000007812 */ /* 0x000fc800078ec0ff */
[----:B------:R-:W-:Y:S01]  /*1660*/  LOP3.LUT R0, R0, 0x7f800000, RZ, 0xfc, !PT ;  /* 0x7f80000000007812 */ /* 0x000fe200078efcff */
[----:B------:R-:W-:Y:S06]  /*1670*/  BRA `(.L_x_12) ;  /* 0x0000000000287947 */ /* 0x000fec0003800000 */
.L_x_10:
[----:B------:R-:W-:Y:S01]  /*1680*/  IMAD R0, R8, 0x800000, R0 ;  /* 0x0080000008007824 */ /* 0x000fe200078e0200 */
[----:B------:R-:W-:Y:S06]  /*1690*/  BRA `(.L_x_12) ;  /* 0x0000000000207947 */ /* 0x000fec0003800000 */
.L_x_9:
[----:B------:R-:W-:-:S04]  /*16a0*/  LOP3.LUT R0, R3, 0x80000000, R0, 0x48, !PT ;  /* 0x8000000003007812 */ /* 0x000fc800078e4800 */
[----:B------:R-:W-:Y:S01]  /*16b0*/  LOP3.LUT R0, R0, 0x7f800000, RZ, 0xfc, !PT ;  /* 0x7f80000000007812 */ /* 0x000fe200078efcff */
[----:B------:R-:W-:Y:S06]  /*16c0*/  BRA `(.L_x_12) ;  /* 0x0000000000147947 */ /* 0x000fec0003800000 */
.L_x_8:
[----:B------:R-:W-:Y:S01]  /*16d0*/  LOP3.LUT R0, R3, 0x80000000, R0, 0x48, !PT ;  /* 0x8000000003007812 */ /* 0x000fe200078e4800 */
[----:B------:R-:W-:Y:S06]  /*16e0*/  BRA `(.L_x_12) ;  /* 0x00000000000c7947 */ /* 0x000fec0003800000 */
.L_x_7:
[----:B------:R-:W0:Y:S01]  /*16f0*/  MUFU.RSQ R0, -QNAN ;  /* 0xffc0000000007908 */ /* 0x000e220000001400 */
[----:B------:R-:W-:Y:S05]  /*1700*/  BRA `(.L_x_12) ;  /* 0x0000000000047947 */ /* 0x000fea0003800000 */
.L_x_6:
[----:B------:R-:W-:-:S07]  /*1710*/  FADD.FTZ R0, R0, R3 ;  /* 0x0000000300007221 */ /* 0x000fce0000010000 */
.L_x_12:
[----:B------:R-:W-:-:S04]  /*1720*/  IMAD.MOV.U32 R7, RZ, RZ, 0x0 ;  /* 0x00000000ff077424 */ /* 0x000fc800078e00ff */
[----:B0-----:R-:W-:Y:S05]  /*1730*/  RET.REL.NODEC R6 `(_Z16scaleImageKernelPKhPhiiiiii) ;  /* 0xffffffe806307950 */ /* 0x001fea0003c3ffff */
.L_x_13:
[----:B------:R-:W-:-:S00]  /*1740*/  BRA `(.L_x_13) ;  /* 0xfffffffc00fc7947 */ /* 0x000fc0000383ffff */
[----:B------:R-:W-:-:S00]  /*1750*/  NOP ;  /* 0x0000000000007918 */ /* 0x000fc00000000000 */
        /* <DEDUP_REMOVED lines=10> */
.L_x_42:


//--------------------- .text._Z18overlayImageKernelPKhPhiiiiii --------------------------
	.section	.text._Z18overlayImageKernelPKhPhiiiiii,"ax",@progbits
	.align	128
        .global         _Z18overlayImageKernelPKhPhiiiiii
        .type           _Z18overlayImageKernelPKhPhiiiiii,@function
        .size           _Z18overlayImageKernelPKhPhiiiiii,(.L_x_43 - _Z18overlayImageKernelPKhPhiiiiii)
        .other          _Z18overlayImageKernelPKhPhiiiiii,@"STO_CUDA_ENTRY STV_DEFAULT"
_Z18overlayImageKernelPKhPhiiiiii:
.text._Z18overlayImageKernelPKhPhiiiiii:
        /* <DEDUP_REMOVED lines=26> */
[----:B------:R-:W-:Y:S05]  /*01a0*/  CALL.REL.NOINC `($__internal_1_$__cuda_sm3x_div_rn_noftz_f32_slowpath) ;  /* 0x0000000800347944 */ /* 0x000fea0003c00000 */
[----:B------:R-:W-:-:S07]  /*01b0*/  IMAD.MOV.U32 R5, RZ, RZ, R0 ;  /* 0x000000ffff057224 */ /* 0x000fce00078e0000 */
.L_x_14:
[----:B------:R-:W0:Y:S02]  /*01c0*/  LDCU UR4, c[0x0][0x3a0] ;  /* 0x00007400ff0477ac */ /* 0x000e240008000800 */
[----:B0-----:R-:W-:Y:S01]  /*01d0*/  I2FP.F32.U32 R3, UR4 ;  /* 0x0000000400037c45 */ /* 0x001fe20008201000 */
[----:B------:R-:W0:Y:S03]  /*01e0*/  LDCU UR4, c[0x0][0x394] ;  /* 0x00007280ff0477ac */ /* 0x000e260008000800 */
[----:B------:R-:W1:Y:S01]  /*01f0*/  MUFU.RCP R6, R3 ;  /* 0x0000000300067308 */ /* 0x000e620000001000 */
[----:B0-----:R-:W-:Y:S01]  /*0200*/  I2FP.F32.S32 R0, UR4 ;  /* 0x0000000400007c45 */ /* 0x001fe20008201400 */
[----:B------:R-:W0:Y:S01]  /*0210*/  LDCU.64 UR4, c[0x0][0x358] ;  /* 0x00006b00ff0477ac */ /* 0x000e220008000a00 */
[----:B-1----:R-:W-:-:S05]  /*0220*/  FFMA R7, -R3, R6, 1 ;  /* 0x3f80000003077423 */ /* 0x002fca0000000106 */
[----:B------:R-:W1:Y:S01]  /*0230*/  FCHK P0, R0, R3 ;  /* 0x0000000300007302 */ /* 0x000e620000000000 */
[----:B------:R-:W-:-:S04]  /*0240*/  FFMA R7, R6, R7, R6 ;  /* 0x0000000706077223 */ /* 0x000fc80000000006 */
[----:B------:R-:W-:-:S04]  /*0250*/  FFMA R6, R0, R7, RZ ;  /* 0x0000000700067223 */ /* 0x000fc800000000ff */
[----:B------:R-:W-:-:S04]  /*0260*/  FFMA R8, -R3, R6, R0 ;  /* 0x0000000603087223 */ /* 0x000fc80000000100 */
[----:B------:R-:W-:Y:S01]  /*0270*/  FFMA R12, R7, R8, R6 ;  /* 0x00000008070c7223 */ /* 0x000fe20000000006 */
[----:B01----:R-:W-:Y:S06]  /*0280*/  @!P0 BRA `(.L_x_15) ;  /* 0x00000000000c8947 */ /* 0x003fec0003800000 */
[----:B------:R-:W-:-:S07]  /*0290*/  MOV R6, 0x2b0 ;  /* 0x000002b000067802 */ /* 0x000fce0000000f00 */
[----:B------:R-:W-:Y:S05]  /*02a0*/  CALL.REL.NOINC `($__internal_1_$__cuda_sm3x_div_rn_noftz_f32_slowpath) ;  /* 0x0000000400f47944 */ /* 0x000fea0003c00000 */
[----:B------:R-:W-:-:S07]  /*02b0*/  IMAD.MOV.U32 R12, RZ, RZ, R0 ;  /* 0x000000ffff0c7224 */ /* 0x000fce00078e0000 */
.L_x_15:
[----:B------:R-:W0:Y:S01]  /*02c0*/  LDC.64 R8, c[0x0][0x390] ;  /* 0x0000e400ff087b82 */ /* 0x000e220000000a00 */
[----:B------:R-:W-:Y:S01]  /*02d0*/  I2FP.F32.S32 R0, R4 ;  /* 0x0000000400007245 */ /* 0x000fe20000201400 */
[----:B------:R-:W1:Y:S01]  /*02e0*/  LDCU UR6, c[0x0][0x3a4] ;  /* 0x00007480ff0677ac */ /* 0x000e620008000800 */
[----:B------:R-:W-:-:S03]  /*02f0*/  I2FP.F32.U32 R3, R2 ;  /* 0x0000000200037245 */ /* 0x000fc60000201000 */
[----:B------:R-:W-:Y:S01]  /*0300*/  FMUL R0, R0, R5 ;  /* 0x0000000500007220 */ /* 0x000fe20000400000 */
[----:B------:R-:W2:Y:S01]  /*0310*/  LDCU.128 UR8, c[0x0][0x380] ;  /* 0x00007000ff0877ac */ /* 0x000ea20008000c00 */
[----:B------:R-:W3:Y:S01]  /*0320*/  LDC.64 R6, c[0x0][0x398] ;  /* 0x0000e600ff067b82 */ /* 0x000ee20000000a00 */
[----:B------:R-:W-:Y:S01]  /*0330*/  FMUL R12, R3, R12 ;  /* 0x0000000c030c7220 */ /* 0x000fe20000400000 */
[----:B------:R-:W4:Y:S08]  /*0340*/  F2I.TRUNC.NTZ R15, R0 ;  /* 0x00000000000f7305 */ /* 0x000f30000020f100 */
[----:B------:R-:W5:Y:S01]  /*0350*/  F2I.TRUNC.NTZ R13, R12 ;  /* 0x0000000c000d7305 */ /* 0x000f62000020f100 */
[----:B0-----:R-:W-:-:S02]  /*0360*/  VIADD R10, R8, 0xffffffff ;  /* 0xffffffff080a7836 */ /* 0x001fc40000000000 */
[----:B------:R-:W-:-:S03]  /*0370*/  VIADD R14, R9, 0xffffffff ;  /* 0xffffffff090e7836 */ /* 0x000fc60000000000 */
[----:B----4-:R-:W-:Y:S01]  /*0380*/  VIMNMX R15, PT, PT, R15, R10, PT ;  /* 0x0000000a0f0f7248 */ /* 0x010fe20003fe0100 */
[----:B---3--:R-:W-:Y:S01]  /*0390*/  IMAD R7, R2, R7, R4 ;  /* 0x0000000702077224 */ /* 0x008fe200078e0204 */
[----:B-----5:R-:W-:Y:S02]  /*03a0*/  VIMNMX R13, PT, PT, R13, R14, PT ;  /* 0x0000000e0d0d7248 */ /* 0x020fe40003fe0100 */
[----:B------:R-:W-:Y:S01]  /*03b0*/  VIADDMNMX R3, R15, 0x1, R10, PT ;  /* 0x000000010f037846 */ /* 0x000fe2000380010a */
[----:B-1----:R-:W-:Y:S01]  /*03c0*/  IMAD R4, R7, UR6, RZ ;  /* 0x0000000607047c24 */ /* 0x002fe2000f8e02ff */
[C---:B------:R-:W-:Y:S01]  /*03d0*/  VIADDMNMX R14, R13.reuse, 0x1, R14, PT ;  /* 0x000000010d0e7846 */ /* 0x040fe2000380010e */
[CC--:B------:R-:W-:Y:S02]  /*03e0*/  IMAD R5, R13.reuse, R8.reuse, R15 ;  /* 0x000000080d057224 */ /* 0x0c0fe400078e020f */
[-CC-:B------:R-:W-:Y:S01]  /*03f0*/  IMAD R7, R13, R8.reuse, R3.reuse ;  /* 0x000000080d077224 */ /* 0x180fe200078e0203 */
[----:B--2---:R-:W-:Y:S01]  /*0400*/  IADD3 R2, P0, PT, R4, UR10, RZ ;  /* 0x0000000a04027c10 */ /* 0x004fe2000ff1e0ff */
[----:B------:R-:W-:-:S02]  /*0410*/  IMAD R9, R14, R8, R3 ;  /* 0x000000080e097224 */ /* 0x000fc400078e0203 */
[----:B------:R-:W-:Y:S01]  /*0420*/  IMAD R11, R14, R8, R15 ;  /* 0x000000080e0b7224 */ /* 0x000fe200078e020f */
[----:B------:R-:W-:Y:S01]  /*0430*/  LEA.HI.X.SX32 R3, R4, UR11, 0x1, P0 ;  /* 0x0000000b04037c11 */ /* 0x000fe200080f0eff */
[-C--:B------:R-:W-:Y:S02]  /*0440*/  IMAD R14, R9, R6.reuse, RZ ;  /* 0x00000006090e7224 */ /* 0x080fe400078e02ff */
[-C--:B------:R-:W-:Y:S02]  /*0450*/  IMAD R7, R7, R6.reuse, RZ ;  /* 0x0000000607077224 */ /* 0x080fe400078e02ff */
[-C--:B------:R-:W-:Y:S01]  /*0460*/  IMAD R11, R11, R6.reuse, RZ ;  /* 0x000000060b0b7224 */ /* 0x080fe200078e02ff */
[----:B------:R-:W-:Y:S01]  /*0470*/  IADD3 R4, P3, PT, R14, UR8, RZ ;  /* 0x000000080e047c10 */ /* 0x000fe2000ff7e0ff */
[----:B------:R-:W-:Y:S01]  /*0480*/  IMAD R9, R5, R6, RZ ;  /* 0x0000000605097224 */ /* 0x000fe200078e02ff */
[----:B------:R-:W-:Y:S01]  /*0490*/  IADD3 R6, P1, PT, R7, UR8, RZ ;  /* 0x0000000807067c10 */ /* 0x000fe2000ff3e0ff */
[----:B------:R-:W2:Y:S01]  /*04a0*/  LDG.E.U8 R25, desc[UR4][R2.64+0x1] ;  /* 0x0000010402197981 */ /* 0x000ea2000c1e1100 */
[----:B------:R-:W-:-:S02]  /*04b0*/  IADD3 R10, P2, PT, R11, UR8, RZ ;  /* 0x000000080b0a7c10 */ /* 0x000fc4000ff5e0ff */
[----:B------:R-:W-:Y:S02]  /*04c0*/  LEA.HI.X.SX32 R5, R14, UR9, 0x1, P3 ;  /* 0x000000090e057c11 */ /* 0x000fe400098f0eff */
[----:B------:R-:W3:Y:S01]  /*04d0*/  LDG.E.U8 R14, desc[UR4][R2.64] ;  /* 0x00000004020e7981 */ /* 0x000ee2000c1e1100 */
[----:B------:R-:W-:Y:S02]  /*04e0*/  IADD3 R8, P0, PT, R9, UR8, RZ ;  /* 0x0000000809087c10 */ /* 0x000fe4000ff1e0ff */
[----:B------:R-:W-:Y:S01]  /*04f0*/  LEA.HI.X.SX32 R7, R7, UR9, 0x1, P1 ;  /* 0x0000000907077c11 */ /* 0x000fe200088f0eff */
[----:B------:R-:W4:Y:S01]  /*0500*/  LDG.E.U8 R19, desc[UR4][R4.64] ;  /* 0x0000000404137981 */ /* 0x000f22000c1e1100 */
[----:B------:R-:W-:Y:S02]  /*0510*/  LEA.HI.X.SX32 R11, R11, UR9, 0x1, P2 ;  /* 0x000000090b0b7c11 */ /* 0x000fe400090f0eff */
[----:B------:R-:W-:Y:S01]  /*0520*/  LEA.HI.X.SX32 R9, R9, UR9, 0x1, P0 ;  /* 0x0000000909097c11 */ /* 0x000fe200080f0eff */
[----:B------:R-:W5:Y:S04]  /*0530*/  LDG.E.U8 R18, desc[UR4][R6.64] ;  /* 0x0000000406127981 */ /* 0x000f68000c1e1100 */
[----:B------:R-:W2:Y:S04]  /*0540*/  LDG.E.U8 R20, desc[UR4][R10.64] ;  /* 0x000000040a147981 */ /* 0x000ea8000c1e1100 */
[----:B------:R-:W2:Y:S01]  /*0550*/  LDG.E.U8 R16, desc[UR4][R8.64] ;  /* 0x0000000408107981 */ /* 0x000ea2000c1e1100 */
[----:B------:R-:W-:-:S05]  /*0560*/  I2FP.F32.S32 R17, R15 ;  /* 0x0000000f00117245 */ /* 0x000fca0000201400 */
[----:B------:R-:W-:Y:S01]  /*0570*/  FADD R0, R0, -R17 ;  /* 0x8000001100007221 */ /* 0x000fe20000000000 */
[----:B------:R-:W-:-:S03]  /*0580*/  I2FP.F32.S32 R17, R13 ;  /* 0x0000000d00117245 */ /* 0x000fc60000201400 */
[----:B------:R-:W-:Y:S02]  /*0590*/  FADD R13, -R0, 1 ;  /* 0x3f800000000d7421 */ /* 0x000fe40000000100 */
[----:B------:R-:W-:Y:S01]  /*05a0*/  FADD R12, R12, -R17 ;  /* 0x800000110c0c7221 */ /* 0x000fe20000000000 */
[----:B---3--:R-:W0:Y:S01]  /*05b0*/  I2F.F64.U16 R14, R14 ;  /* 0x0000000e000e7312 */ /* 0x008e220000101800 */
[----:B----4-:R-:W-:Y:S02]  /*05c0*/  I2FP.F32.U32 R21, R19 ;  /* 0x0000001300157245 */ /* 0x010fe40000201000 */
[----:B-----5:R-:W-:-:S03]  /*05d0*/  I2FP.F32.U32 R19, R18 ;  /* 0x0000001200137245 */ /* 0x020fc60000201000 */
[C---:B------:R-:W-:Y:S01]  /*05e0*/  FMUL R22, R0.reuse, R21 ;  /* 0x0000001500167220 */ /* 0x040fe20000400000 */
[----:B--2---:R-:W-:Y:S01]  /*05f0*/  I2FP.F32.U32 R20, R20 ;  /* 0x0000001400147245 */ /* 0x004fe20000201000 */
[----:B------:R-:W-:Y:S01]  /*0600*/  FMUL R19, R0, R19 ;  /* 0x0000001300137220 */ /* 0x000fe20000400000 */
[----:B------:R-:W-:-:S03]  /*0610*/  I2FP.F32.U32 R18, R16 ;  /* 0x0000001000127245 */ /* 0x000fc60000201000 */
[C---:B------:R-:W-:Y:S01]  /*0620*/  FFMA R21, R13.reuse, R20, R22 ;  /* 0x000000140d157223 */ /* 0x040fe20000000016 */
[----:B0-----:R-:W-:Y:S01]  /*0630*/  DMUL R16, R14, 0.5 ;  /* 0x3fe000000e107828 */ /* 0x001fe20000000000 */
[C---:B------:R-:W-:Y:S01]  /*0640*/  FADD R14, -R12.reuse, 1 ;  /* 0x3f8000000c0e7421 */ /* 0x040fe20000000100 */
[----:B------:R-:W-:Y:S01]  /*0650*/  FFMA R19, R13, R18, R19 ;  /* 0x000000120d137223 */ /* 0x000fe20000000013 */
[----:B------:R-:W-:-:S04]  /*0660*/  FMUL R21, R12, R21 ;  /* 0x000000150c157220 */ /* 0x000fc80000400000 */
[----:B------:R-:W-:-:S04]  /*0670*/  FFMA R19, R14, R19, R21 ;  /* 0x000000130e137223 */ /* 0x000fc80000000015 */
[----:B------:R-:W-:Y:S01]  /*0680*/  FADD R22, R19, 0.5 ;  /* 0x3f00000013167421 */ /* 0x000fe20000000000 */
[----:B------:R-:W0:Y:S08]  /*0690*/  F2I.U32.F64.TRUNC R16, R16 ;  /* 0x0000001000107311 */ /* 0x000e30000030d000 */
[----:B------:R-:W1:Y:S01]  /*06a0*/  F2I.U32.TRUNC.NTZ R22, R22 ;  /* 0x0000001600167305 */ /* 0x000e62000020f000 */
[----:B0-----:R-:W-:-:S02]  /*06b0*/  LOP3.LUT R15, R16, 0xff, RZ, 0xc0, !PT ;  /* 0x000000ff100f7812 */ /* 0x001fc400078ec0ff */
[----:B-1----:R-:W-:-:S05]  /*06c0*/  LOP3.LUT R20, R22, 0xff, RZ, 0xc0, !PT ;  /* 0x000000ff16147812 */ /* 0x002fca00078ec0ff */
[----:B------:R-:W-:Y:S08]  /*06d0*/  I2F.F64.U16 R18, R15 ;  /* 0x0000000f00127312 */ /* 0x000ff00000101800 */
[----:B------:R-:W0:Y:S02]  /*06e0*/  I2F.F64.U16 R20, R20 ;  /* 0x0000001400147312 */ /* 0x000e240000101800 */
[----:B0-----:R-:W-:-:S10]  /*06f0*/  DFMA R18, R20, 0.5, R18 ;  /* 0x3fe000001412782b */ /* 0x001fd40000000012 */
[----:B------:R-:W0:Y:S02]  /*0700*/  F2I.U32.F64.TRUNC R19, R18 ;  /* 0x0000001200137311 */ /* 0x000e24000030d000 */
[----:B0-----:R0:W-:Y:S04]  /*0710*/  STG.E.U8 desc[UR4][R2.64], R19 ;  /* 0x0000001302007986 */ /* 0x0011e8000c101104 */
[----:B------:R-:W2:Y:S04]  /*0720*/  LDG.E.U8 R24, desc[UR4][R4.64+0x1] ;  /* 0x0000010404187981 */ /* 0x000ea8000c1e1100 */
[----:B------:R-:W3:Y:S04]  /*0730*/  LDG.E.U8 R23, desc[UR4][R6.64+0x1] ;  /* 0x0000010406177981 */ /* 0x000ee8000c1e1100 */
[----:B------:R-:W4:Y:S04]  /*0740*/  LDG.E.U8 R22, desc[UR4][R10.64+0x1] ;  /* 0x000001040a167981 */ /* 0x000f28000c1e1100 */
[----:B------:R-:W5:Y:S01]  /*0750*/  LDG.E.U8 R21, desc[UR4][R8.64+0x1] ;  /* 0x0000010408157981 */ /* 0x000f62000c1e1100 */
[----:B------:R-:W1:Y:S02]  /*0760*/  I2F.F64.U16 R16, R25 ;  /* 0x0000001900107312 */ /* 0x000e640000101800 */
[----:B-1----:R-:W-:-:S10]  /*0770*/  DMUL R16, R16, 0.5 ;  /* 0x3fe0000010107828 */ /* 0x002fd40000000000 */
[----:B------:R-:W1:Y:S01]  /*0780*/  F2I.U32.F64.TRUNC R16, R16 ;  /* 0x0000001000107311 */ /* 0x000e62000030d000 */
[----:B--2---:R-:W-:Y:S02]  /*0790*/  I2FP.F32.U32 R15, R24 ;  /* 0x00000018000f7245 */ /* 0x004fe40000201000 */
        /* <DEDUP_REMOVED lines=8> */
[----:B------:R-:W-:Y:S02]  /*0820*/  FFMA R15, R14, R23, R15 ;  /* 0x000000170e0f7223 */ /* 0x000fe4000000000f */
[----:B------:R-:W2:Y:S02]  /*0830*/  LDG.E.U8 R23, desc[UR4][R2.64+0x2] ;  /* 0x0000020402177981 */ /* 0x000ea4000c1e1100 */
[----:B------:R-:W-:-:S06]  /*0840*/  FADD R22, R15, 0.5 ;  /* 0x3f0000000f167421 */ /* 0x000fcc0000000000 */
[----:B------:R-:W3:Y:S01]  /*0850*/  F2I.U32.TRUNC.NTZ R22, R22 ;  /* 0x0000001600167305 */ /* 0x000ee2000020f000 */
[----:B-1----:R-:W-:-:S07]  /*0860*/  LOP3.LUT R15, R16, 0xff, RZ, 0xc0, !PT ;  /* 0x000000ff100f7812 */ /* 0x002fce00078ec0ff */
[----:B0-----:R-:W-:Y:S01]  /*0870*/  I2F.F64.U16 R18, R15 ;  /* 0x0000000f00127312 */ /* 0x001fe20000101800 */
[----:B---3--:R-:W-:-:S07]  /*0880*/  LOP3.LUT R20, R22, 0xff, RZ, 0xc0, !PT ;  /* 0x000000ff16147812 */ /* 0x008fce00078ec0ff */
[----:B------:R-:W0:Y:S02]  /*0890*/  I2F.F64.U16 R20, R20 ;  /* 0x0000001400147312 */ /* 0x000e240000101800 */
[----:B0-----:R-:W-:-:S10]  /*08a0*/  DFMA R18, R20, 0.5, R18 ;  /* 0x3fe000001412782b */ /* 0x001fd40000000012 */
[----:B------:R-:W0:Y:S02]  /*08b0*/  F2I.U32.F64.TRUNC R19, R18 ;  /* 0x0000001200137311 */ /* 0x000e24000030d000 */
[----:B0-----:R-:W-:Y:S04]  /*08c0*/  STG.E.U8 desc[UR4][R2.64+0x1], R19 ;  /* 0x0000011302007986 */ /* 0x001fe8000c101104 */
[----:B------:R-:W3:Y:S04]  /*08d0*/  LDG.E.U8 R4, desc[UR4][R4.64+0x2] ;  /* 0x0000020404047981 */ /* 0x000ee8000c1e1100 */
[----:B------:R-:W4:Y:S04]  /*08e0*/  LDG.E.U8 R6, desc[UR4][R6.64+0x2] ;  /* 0x0000020406067981 */ /* 0x000f28000c1e1100 */
[----:B------:R-:W5:Y:S04]  /*08f0*/  LDG.E.U8 R10, desc[UR4][R10.64+0x2] ;  /* 0x000002040a0a7981 */ /* 0x000f68000c1e1100 */
[----:B------:R-:W5:Y:S01]  /*0900*/  LDG.E.U8 R8, desc[UR4][R8.64+0x2] ;  /* 0x0000020408087981 */ /* 0x000f62000c1e1100 */
[----:B--2---:R-:W0:Y:S02]  /*0910*/  I2F.F64.U16 R16, R23 ;  /* 0x0000001700107312 */ /* 0x004e240000101800 */
[----:B0-----:R-:W-:-:S10]  /*0920*/  DMUL R16, R16, 0.5 ;  /* 0x3fe0000010107828 */ /* 0x001fd40000000000 */
[----:B------:R-:W0:Y:S01]  /*0930*/  F2I.U32.F64.TRUNC R16, R16 ;  /* 0x0000001000107311 */ /* 0x000e22000030d000 */
[----:B---3--:R-:W-:Y:S02]  /*0940*/  I2FP.F32.U32 R21, R4 ;  /* 0x0000000400157245 */ /* 0x008fe40000201000 */
[----:B----4-:R-:W-:-:S03]  /*0950*/  I2FP.F32.U32 R15, R6 ;  /* 0x00000006000f7245 */ /* 0x010fc60000201000 */
[C---:B------:R-:W-:Y:S01]  /*0960*/  FMUL R22, R0.reuse, R21 ;  /* 0x0000001500167220 */ /* 0x040fe20000400000 */
[----:B-----5:R-:W-:Y:S01]  /*0970*/  I2FP.F32.U32 R20, R10 ;  /* 0x0000000a00147245 */ /* 0x020fe20000201000 */
[----:B------:R-:W-:Y:S01]  /*0980*/  FMUL R15, R0, R15 ;  /* 0x0000000f000f7220 */ /* 0x000fe20000400000 */
[----:B------:R-:W-:-:S03]  /*0990*/  I2FP.F32.U32 R18, R8 ;  /* 0x0000000800127245 */ /* 0x000fc60000201000 */
[C---:B------:R-:W-:Y:S02]  /*09a0*/  FFMA R5, R13.reuse, R20, R22 ;  /* 0x000000140d057223 */ /* 0x040fe40000000016 */
[----:B------:R-:W-:Y:S02]  /*09b0*/  FFMA R15, R13, R18, R15 ;  /* 0x000000120d0f7223 */ /* 0x000fe4000000000f */
[----:B------:R-:W-:-:S04]  /*09c0*/  FMUL R5, R12, R5 ;  /* 0x000000050c057220 */ /* 0x000fc80000400000 */
[----:B------:R-:W-:-:S04]  /*09d0*/  FFMA R5, R14, R15, R5 ;  /* 0x0000000f0e057223 */ /* 0x000fc80000000005 */
[----:B------:R-:W-:-:S06]  /*09e0*/  FADD R8, R5, 0.5 ;  /* 0x3f00000005087421 */ /* 0x000fcc0000000000 */
[----:B------:R-:W1:Y:S01]  /*09f0*/  F2I.U32.TRUNC.NTZ R8, R8 ;  /* 0x0000000800087305 */ /* 0x000e62000020f000 */
[----:B0-----:R-:W-:-:S07]  /*0a00*/  LOP3.LUT R0, R16, 0xff, RZ, 0xc0, !PT ;  /* 0x000000ff10007812 */ /* 0x001fce00078ec0ff */
[----:B------:R-:W-:Y:S01]  /*0a10*/  I2F.F64.U16 R4, R0 ;  /* 0x0000000000047312 */ /* 0x000fe20000101800 */
[----:B-1----:R-:W-:-:S07]  /*0a20*/  LOP3.LUT R6, R8, 0xff, RZ, 0xc0, !PT ;  /* 0x000000ff08067812 */ /* 0x002fce00078ec0ff */
[----:B------:R-:W0:Y:S02]  /*0a30*/  I2F.F64.U16 R6, R6 ;  /* 0x0000000600067312 */ /* 0x000e240000101800 */
[----:B0-----:R-:W-:-:S10]  /*0a40*/  DFMA R4, R6, 0.5, R4 ;  /* 0x3fe000000604782b */ /* 0x001fd40000000004 */
[----:B------:R-:W0:Y:S02]  /*0a50*/  F2I.U32.F64.TRUNC R5, R4 ;  /* 0x0000000400057311 */ /* 0x000e24000030d000 */
[----:B0-----:R-:W-:Y:S01]  /*0a60*/  STG.E.U8 desc[UR4][R2.64+0x2], R5 ;  /* 0x0000020502007986 */ /* 0x001fe2000c101104 */
[----:B------:R-:W-:Y:S05]  /*0a70*/  EXIT ;  /* 0x000000000000794d */ /* 0x000fea0003800000 */
        .weak           $__internal_1_$__cuda_sm3x_div_rn_noftz_f32_slowpath
        .type           $__internal_1_$__cuda_sm3x_div_rn_noftz_f32_slowpath,@function
        .size           $__internal_1_$__cuda_sm3x_div_rn_noftz_f32_slowpath,(.L_x_43 - $__internal_1_$__cuda_sm3x_div_rn_noftz_f32_slowpath)
$__internal_1_$__cuda_sm3x_div_rn_noftz_f32_slowpath:
        /* <DEDUP_REMOVED lines=28> */
[----:B------:R-:W-:Y:S02]  /*0c40*/  @P0 IMAD.MOV.U32 R7, RZ, RZ, RZ ;  /* 0x000000ffff070224 */ /* 0x000fe400078e00ff */
[----:B------:R-:W-:Y:S01]  /*0c50*/  @!P0 FFMA R0, R0, 1.84467440737095516160e+19, RZ ;  /* 0x5f80000000008823 */ /* 0x000fe200000000ff */
[----:B------:R-:W-:Y:S02]  /*0c60*/  @!P0 IMAD.MOV.U32 R7, RZ, RZ, -0x40 ;  /* 0xffffffc0ff078424 */ /* 0x000fe400078e00ff */
[----:B------:R-:W-:Y:S02]  /*0c70*/  @!P1 FFMA R3, R3, 1.84467440737095516160e+19, RZ ;  /* 0x5f80000003039823 */ /* 0x000fe400000000ff */
[----:B------:R-:W-:-:S07]  /*0c80*/  @!P1 VIADD R7, R7, 0x40 ;  /* 0x0000004007079836 */ /* 0x000fce0000000000 */
.L_x_16:
        /* <DEDUP_REMOVED lines=34> */
[----:B------:R-:W-:Y:S02]  /*0eb0*/  VIADD R10, R11, 0x20 ;  /* 0x000000200b0a7836 */ /* 0x000fe40000000000 */
[----:B------:R-:W-:Y:S01]  /*0ec0*/  LOP3.LUT R7, R7, 0x800000, RZ, 0xfc, !PT ;  /* 0x0080000007077812 */ /* 0x000fe200078efcff */
[----:B------:R-:W-:Y:S01]  /*0ed0*/  IMAD.MOV R9, RZ, RZ, -R11 ;  /* 0x000000ffff097224 */ /* 0x000fe200078e0a0b */
[----:B------:R-:W-:-:S02]  /*0ee0*/  FSETP.NEU.FTZ.AND P0, PT, R3, R8, PT ;  /* 0x000000080300720b */ /* 0x000fc40003f1d000 */
[----:B------:R-:W-:Y:S02]  /*0ef0*/  SHF.L.U32 R10, R7, R10, RZ ;  /* 0x0000000a070a7219 */ /* 0x000fe400000006ff */
[----:B------:R-:W-:Y:S02]  /*0f00*/  SEL R8, R9, RZ, P2 ;  /* 0x000000ff09087207 */ /* 0x000fe40001000000 */
[----:B------:R-:W-:Y:S02]  /*0f10*/  ISETP.NE.AND P1, PT, R10, RZ, P1 ;  /* 0x000000ff0a00720c */ /* 0x000fe40000f25270 */
[----:B------:R-:W-:Y:S02]  /*0f20*/  SHF.R.U32.HI R8, RZ, R8, R7 ;  /* 0x00000008ff087219 */ /* 0x000fe40000011607 */
[----:B------:R-:W-:Y:S02]  /*0f30*/  PLOP3.LUT P0, PT, P0, P1, PT, 0xf8, 0x8f ;  /* 0x00000000008f781c */ /* 0x000fe40000703f70 */
[----:B------:R-:W-:-:S02]  /*0f40*/  SHF.R.U32.HI R10, RZ, 0x1, R8 ;  /* 0x00000001ff0a7819 */ /* 0x000fc40000011608 */
[----:B------:R-:W-:-:S04]  /*0f50*/  SEL R3, RZ, 0x1, !P0 ;  /* 0x00000001ff037807 */ /* 0x000fc80004000000 */
[----:B------:R-:W-:-:S04]  /*0f60*/  LOP3.LUT R3, R3, 0x1, R10, 0xf8, !PT ;  /* 0x0000000103037812 */ /* 0x000fc800078ef80a */
[----:B------:R-:W-:-:S05]  /*0f70*/  LOP3.LUT R3, R3, R8, RZ, 0xc0, !PT ;  /* 0x0000000803037212 */ /* 0x000fca00078ec0ff */
[----:B------:R-:W-:-:S05]  /*0f80*/  IMAD.IADD R3, R10, 0x1, R3 ;  /* 0x000000010a037824 */ /* 0x000fca00078e0203 */
[----:B------:R-:W-:Y:S01]  /*0f90*/  LOP3.LUT R0, R3, R0, RZ, 0xfc, !PT ;  /* 0x0000000003007212 */ /* 0x000fe200078efcff */
[----:B------:R-:W-:Y:S06]  /*0fa0*/  BRA `(.L_x_23) ;  /* 0x0000000000347947 */ /* 0x000fec0003800000 */
.L_x_22:
[----:B------:R-:W-:-:S04]  /*0fb0*/  LOP3.LUT R0, R0, 0x80000000, RZ, 0xc0, !PT ;  /* 0x8000000000007812 */ /* 0x000fc800078ec0ff */
[----:B------:R-:W-:Y:S01]  /*0fc0*/  LOP3.LUT R0, R0, 0x7f800000, RZ, 0xfc, !PT ;  /* 0x7f80000000007812 */ /* 0x000fe200078efcff */
[----:B------:R-:W-:Y:S06]  /*0fd0*/  BRA `(.L_x_23) ;  /* 0x0000000000287947 */ /* 0x000fec0003800000 */
.L_x_21:
[----:B------:R-:W-:Y:S01]  /*0fe0*/  IMAD R0, R8, 0x800000, R0 ;  /* 0x0080000008007824 */ /* 0x000fe200078e0200 */
[----:B------:R-:W-:Y:S06]  /*0ff0*/  BRA `(.L_x_23) ;  /* 0x0000000000207947 */ /* 0x000fec0003800000 */
.L_x_20:
[----:B------:R-:W-:-:S04]  /*1000*/  LOP3.LUT R0, R3, 0x80000000, R0, 0x48, !PT ;  /* 0x8000000003007812 */ /* 0x000fc800078e4800 */
[----:B------:R-:W-:Y:S01]  /*1010*/  LOP3.LUT R0, R0, 0x7f800000, RZ, 0xfc, !PT ;  /* 0x7f80000000007812 */ /* 0x000fe200078efcff */
[----:B------:R-:W-:Y:S06]  /*1020*/  BRA `(.L_x_23) ;  /* 0x0000000000147947 */ /* 0x000fec0003800000 */
.L_x_19:
[----:B------:R-:W-:Y:S01]  /*1030*/  LOP3.LUT R0, R3, 0x80000000, R0, 0x48, !PT ;  /* 0x8000000003007812 */ /* 0x000fe200078e4800 */
[----:B------:R-:W-:Y:S06]  /*1040*/  BRA `(.L_x_23) ;  /* 0x00000000000c7947 */ /* 0x000fec0003800000 */
.L_x_18:
[----:B------:R-:W0:Y:S01]  /*1050*/  MUFU.RSQ R0, -QNAN ;  /* 0xffc0000000007908 */ /* 0x000e220000001400 */
[----:B------:R-:W-:Y:S05]  /*1060*/  BRA `(.L_x_23) ;  /* 0x0000000000047947 */ /* 0x000fea0003800000 */
.L_x_17:
[----:B------:R-:W-:-:S07]  /*1070*/  FADD.FTZ R0, R0, R3 ;  /* 0x0000000300007221 */ /* 0x000fce0000010000 */
.L_x_23:
[----:B------:R-:W-:-:S04]  /*1080*/  IMAD.MOV.U32 R7, RZ, RZ, 0x0 ;  /* 0x00000000ff077424 */ /* 0x000fc800078e00ff */
[----:B0-----:R-:W-:Y:S05]  /*1090*/  RET.REL.NODEC R6 `(_Z18overlayImageKernelPKhPhiiiiii) ;  /* 0xffffffec06d87950 */ /* 0x001fea0003c3ffff */
.L_x_24:
        /* <DEDUP_REMOVED lines=14> */
.L_x_43:


//--------------------- .text._Z14rearangeKernelPhS_Pjii --------------------------
	.section	.text._Z14rearangeKernelPhS_Pjii,"ax",@progbits
	.align	128
        .global         _Z14rearangeKernelPhS_Pjii
        .type           _Z14rearangeKernelPhS_Pjii,@function
        .size           _Z14rearangeKernelPhS_Pjii,(.L_x_47 - _Z14rearangeKernelPhS_Pjii)
        .other          _Z14rearangeKernelPhS_Pjii,@"STO_CUDA_ENTRY STV_DEFAULT"
_Z14rearangeKernelPhS_Pjii:
.text._Z14rearangeKernelPhS_Pjii:
[----:B------:R-:W-:Y:S01]  /*0000*/  LDC R1, c[0x0][0x37c] ;  /* 0x0000df00ff017b82 */ /* 0x000fe20000000800 */
[----:B------:R-:W0:Y:S07]  /*0010*/  S2R R2, SR_TID.Y ;  /* 0x0000000000027919 */ /* 0x000e2e0000002200 */
[----:B------:R-:W1:Y:S01]  /*0020*/  LDC R0, c[0x0][0x360] ;  /* 0x0000d800ff007b82 */ /* 0x000e620000000800 */
[----:B------:R-:W2:Y:S01]  /*0030*/  LDCU.64 UR6, c[0x0][0x398] ;  /* 0x00007300ff0677ac */ /* 0x000ea20008000a00 */
[----:B------:R-:W1:Y:S06]  /*0040*/  S2R R3, SR_TID.X ;  /* 0x0000000000037919 */ /* 0x000e6c0000002100 */
[----:B------:R-:W0:Y:S08]  /*0050*/  S2UR UR5, SR_CTAID.Y ;  /* 0x00000000000579c3 */ /* 0x000e300000002600 */
[----:B------:R-:W0:Y:S08]  /*0060*/  LDC R5, c[0x0][0x364] ;  /* 0x0000d900ff057b82 */ /* 0x000e300000000800 */
[----:B------:R-:W1:Y:S01]  /*0070*/  S2UR UR4, SR_CTAID.X ;  /* 0x00000000000479c3 */ /* 0x000e620000002500 */
[----:B0-----:R-:W-:-:S05]  /*0080*/  IMAD R5, R5, UR5, R2 ;  /* 0x0000000505057c24 */ /* 0x001fca000f8e0202 */
[----:B--2---:R-:W-:Y:S01]  /*0090*/  ISETP.GE.AND P0, PT, R5, UR7, PT ;  /* 0x0000000705007c0c */ /* 0x004fe2000bf06270 */
[----:B-1----:R-:W-:-:S05]  /*00a0*/  IMAD R0, R0, UR4, R3 ;  /* 0x0000000400007c24 */ /* 0x002fca000f8e0203 */
[----:B------:R-:W-:-:S13]  /*00b0*/  ISETP.GE.OR P0, PT, R0, UR6, P0 ;  /* 0x0000000600007c0c */ /* 0x000fda0008706670 */
[----:B------:R-:W-:Y:S05]  /*00c0*/  @P0 EXIT ;  /* 0x000000000000094d */ /* 0x000fea0003800000 */
[----:B------:R-:W0:Y:S01]  /*00d0*/  LDC.64 R2, c[0x0][0x390] ;  /* 0x0000e400ff027b82 */ /* 0x000e220000000a00 */
[----:B------:R-:W1:Y:S01]  /*00e0*/  LDCU.64 UR4, c[0x0][0x358] ;  /* 0x00006b00ff0477ac */ /* 0x000e620008000a00 */
[----:B------:R-:W-:Y:S01]  /*00f0*/  IMAD R7, R5, UR6, R0 ;  /* 0x0000000605077c24 */ /* 0x000fe2000f8e0200 */
[----:B------:R-:W2:Y:S03]  /*0100*/  LDCU.128 UR8, c[0x0][0x380] ;  /* 0x00007000ff0877ac */ /* 0x000ea60008000c00 */
[----:B0-----:R-:W-:-:S06]  /*0110*/  IMAD.WIDE R2, R7, 0x4, R2 ;  /* 0x0000000407027825 */ /* 0x001fcc00078e0202 */
[----:B-1----:R-:W2:Y:S01]  /*0120*/  LDG.E R2, desc[UR4][R2.64] ;  /* 0x0000000402027981 */ /* 0x002ea2000c1e1900 */
[----:B------:R-:W-:Y:S02]  /*0130*/  SHF.L.U32 R7, R7, 0x2, RZ ;  /* 0x0000000207077819 */ /* 0x000fe400000006ff */
[----:B--2---:R-:W-:-:S05]  /*0140*/  LEA R4, P0, R2, UR8, 0x2 ;  /* 0x0000000802047c11 */ /* 0x004fca000f8010ff */
[----:B------:R-:W-:-:S05]  /*0150*/  IMAD.X R5, RZ, RZ, UR9, P0 ;  /* 0x00000009ff057e24 */ /* 0x000fca00080e06ff */
[----:B------:R-:W2:Y:S01]  /*0160*/  LDG.E.U8 R9, desc[UR4][R4.64] ;  /* 0x0000000404097981 */ /* 0x000ea2000c1e1100 */
[----:B------:R-:W-:-:S04]  /*0170*/  IADD3 R6, P0, PT, R7, UR10, RZ ;  /* 0x0000000a07067c10 */ /* 0x000fc8000ff1e0ff */
[----:B------:R-:W-:-:S05]  /*0180*/  LEA.HI.X.SX32 R7, R7, UR11, 0x1, P0 ;  /* 0x0000000b07077c11 */ /* 0x000fca00080f0eff */
[----:B--2---:R-:W-:Y:S04]  /*0190*/  STG.E.U8 desc[UR4][R6.64], R9 ;  /* 0x0000000906007986 */ /* 0x004fe8000c101104 */
[----:B------:R-:W2:Y:S04]  /*01a0*/  LDG.E.U8 R11, desc[UR4][R4.64+0x1] ;  /* 0x00000104040b7981 */ /* 0x000ea8000c1e1100 */
[----:B--2---:R-:W-:Y:S04]  /*01b0*/  STG.E.U8 desc[UR4][R6.64+0x1], R11 ;  /* 0x0000010b06007986 */ /* 0x004fe8000c101104 */
[----:B------:R-:W2:Y:S04]  /*01c0*/  LDG.E.U8 R3, desc[UR4][R4.64+0x2] ;  /* 0x0000020404037981 */ /* 0x000ea8000c1e1100 */
[----:B--2---:R-:W-:Y:S04]  /*01d0*/  STG.E.U8 desc[UR4][R6.64+0x2], R3 ;  /* 0x0000020306007986 */ /* 0x004fe8000c101104 */
[----:B------:R-:W2:Y:S04]  /*01e0*/  LDG.E.U8 R13, desc[UR4][R4.64+0x3] ;  /* 0x00000304040d7981 */ /* 0x000ea8000c1e1100 */
[----:B--2---:R-:W-:Y:S01]  /*01f0*/  STG.E.U8 desc[UR4][R6.64+0x3], R13 ;  /* 0x0000030d06007986 */ /* 0x004fe2000c101104 */
[----:B------:R-:W-:Y:S05]  /*0200*/  EXIT ;  /* 0x000000000000794d */ /* 0x000fea0003800000 */
.L_x_25:
        /* <DEDUP_REMOVED lines=15> */
.L_x_47:


//--------------------- .text._Z20packedToPlanarKernelPhS_ii --------------------------
	.section	.text._Z20packedToPlanarKernelPhS_ii,"ax",@progbits
	.align	128
        .global         _Z20packedToPlanarKernelPhS_ii
        .type           _Z20packedToPlanarKernelPhS_ii,@function
        .size           _Z20packedToPlanarKernelPhS_ii,(.L_x_48 - _Z20packedToPlanarKernelPhS_ii)
        .other          _Z20packedToPlanarKernelPhS_ii,@"STO_CUDA_ENTRY STV_DEFAULT"
_Z20packedToPlanarKernelPhS_ii:
.text._Z20packedToPlanarKernelPhS_ii:
        /* <DEDUP_REMOVED lines=13> */
[----:B------:R-:W0:Y:S01]  /*00d0*/  LDCU.128 UR12, c[0x0][0x380] ;  /* 0x00007000ff0c77ac */ /* 0x000e220008000c00 */
[----:B------:R-:W-:Y:S01]  /*00e0*/  IMAD R0, R3, UR8, R0 ;  /* 0x0000000803007c24 */ /* 0x000fe2000f8e0200 */
[----:B------:R-:W1:Y:S03]  /*00f0*/  LDCU.64 UR6, c[0x0][0x358] ;  /* 0x00006b00ff0677ac */ /* 0x000e660008000a00 */
[----:B------:R-:W-:-:S05]  /*0100*/  IMAD R3, R0, 0x3, RZ ;  /* 0x0000000300037824 */ /* 0x000fca00078e02ff */
[----:B0-----:R-:W-:-:S04]  /*0110*/  IADD3 R2, P0, PT, R3, UR12, RZ ;  /* 0x0000000c03027c10 */ /* 0x001fc8000ff1e0ff */
[----:B------:R-:W-:-:S05]  /*0120*/  LEA.HI.X.SX32 R3, R3, UR13, 0x1, P0 ;  /* 0x0000000d03037c11 */ /* 0x000fca00080f0eff */
[----:B-1----:R-:W2:Y:S04]  /*0130*/  LDG.E.U8 R11, desc[UR6][R2.64] ;  /* 0x00000006020b7981 */ /* 0x002ea8000c1e1100 */
[----:B------:R-:W3:Y:S04]  /*0140*/  LDG.E.U8 R13, desc[UR6][R2.64+0x1] ;  /* 0x00000106020d7981 */ /* 0x000ee8000c1e1100 */
[----:B------:R-:W4:Y:S01]  /*0150*/  LDG.E.U8 R15, desc[UR6][R2.64+0x2] ;  /* 0x00000206020f7981 */ /* 0x000f22000c1e1100 */
[----:B------:R-:W-:Y:S01]  /*0160*/  UIMAD UR4, UR9, UR8, URZ ;  /* 0x00000008090472a4 */ /* 0x000fe2000f8e02ff */
[----:B------:R-:W-:-:S03]  /*0170*/  IADD3 R4, P0, PT, R0, UR14, RZ ;  /* 0x0000000e00047c10 */ /* 0x000fc6000ff1e0ff */
[----:B------:R-:W-:Y:S01]  /*0180*/  USHF.R.S32.HI UR5, URZ, 0x1f, UR4 ;  /* 0x0000001fff057899 */ /* 0x000fe20008011404 */
[----:B------:R-:W-:Y:S02]  /*0190*/  LEA.HI.X.SX32 R5, R0, UR15, 0x1, P0 ;  /* 0x0000000f00057c11 */ /* 0x000fe400080f0eff */
[----:B------:R-:W-:-:S04]  /*01a0*/  IADD3 R6, P0, PT, R4, UR4, RZ ;  /* 0x0000000404067c10 */ /* 0x000fc8000ff1e0ff */
[----:B------:R-:W-:Y:S02]  /*01b0*/  IADD3.X R7, PT, PT, R5, UR5, RZ, P0, !PT ;  /* 0x0000000505077c10 */ /* 0x000fe400087fe4ff */
[----:B------:R-:W-:-:S04]  /*01c0*/  IADD3 R8, P0, PT, R6, UR4, RZ ;  /* 0x0000000406087c10 */ /* 0x000fc8000ff1e0ff */
[----:B------:R-:W-:Y:S01]  /*01d0*/  IADD3.X R9, PT, PT, R7, UR5, RZ, P0, !PT ;  /* 0x0000000507097c10 */ /* 0x000fe200087fe4ff */
[----:B--2---:R-:W-:Y:S04]  /*01e0*/  STG.E.U8 desc[UR6][R4.64], R11 ;  /* 0x0000000b04007986 */ /* 0x004fe8000c101106 */
[----:B---3--:R-:W-:Y:S04]  /*01f0*/  STG.E.U8 desc[UR6][R6.64], R13 ;  /* 0x0000000d06007986 */ /* 0x008fe8000c101106 */
[----:B----4-:R-:W-:Y:S01]  /*0200*/  STG.E.U8 desc[UR6][R8.64], R15 ;  /* 0x0000000f08007986 */ /* 0x010fe2000c101106 */
[----:B------:R-:W-:Y:S05]  /*0210*/  EXIT ;  /* 0x000000000000794d */ /* 0x000fea0003800000 */
.L_x_26:
        /* <DEDUP_REMOVED lines=14> */
.L_x_48:


//--------------------- .text._Z18convertFloatToInt8PKfPhiii --------------------------
	.section	.text._Z18convertFloatToInt8PKfPhiii,"ax",@progbits
	.align	128
        .global         _Z18convertFloatToInt8PKfPhiii
        .type           _Z18convertFloatToInt8PKfPhiii,@function
        .size           _Z18convertFloatToInt8PKfPhiii,(.L_x_44 - _Z18convertFloatToInt8PKfPhiii)
        .other          _Z18convertFloatToInt8PKfPhiii,@"STO_CUDA_ENTRY STV_DEFAULT"
_Z18convertFloatToInt8PKfPhiii:
.text._Z18convertFloatToInt8PKfPhiii:
        /* <DEDUP_REMOVED lines=14> */
[C---:B------:R-:W-:Y:S02]  /*00e0*/  IADD3 R19, P0, PT, R6.reuse, UR8, RZ ;  /* 0x0000000806137c10 */ /* 0x040fe4000ff1e0ff */
[--C-:B------:R-:W-:Y:S01]  /*00f0*/  SHF.R.S32.HI R11, RZ, 0x1f, R10.reuse ;  /* 0x0000001fff0b7819 */ /* 0x100fe2000001140a */
[----:B------:R-:W-:Y:S01]  /*0100*/  USHF.R.S32.HI UR6, URZ, 0x1f, UR8 ;  /* 0x0000001fff067899 */ /* 0x000fe20008011408 */
[----:B------:R-:W1:Y:S01]  /*0110*/  LDCU.64 UR4, c[0x0][0x358] ;  /* 0x00006b00ff0477ac */ /* 0x000e620008000a00 */
[----:B------:R-:W-:-:S04]  /*0120*/  IMAD.WIDE.U32 R2, R6, UR8, R10 ;  /* 0x0000000806027c25 */ /* 0x000fc8000f8e000a */
[----:B------:R-:W-:Y:S02]  /*0130*/  IMAD.X R0, RZ, RZ, UR6, P0 ;  /* 0x00000006ff007e24 */ /* 0x000fe400080e06ff */
[----:B------:R-:W-:-:S04]  /*0140*/  IMAD.WIDE.U32 R4, R19, UR8, R10 ;  /* 0x0000000813047c25 */ /* 0x000fc8000f8e000a */
[----:B------:R-:W-:Y:S01]  /*0150*/  IMAD R8, R0, UR8, RZ ;  /* 0x0000000800087c24 */ /* 0x000fe2000f8e02ff */
[----:B0-----:R-:W-:Y:S01]  /*0160*/  LEA R12, P1, R4, UR12, 0x2 ;  /* 0x0000000c040c7c11 */ /* 0x001fe2000f8210ff */
[----:B------:R-:W-:Y:S02]  /*0170*/  IMAD R7, R6, UR6, R3 ;  /* 0x0000000606077c24 */ /* 0x000fe4000f8e0203 */
[----:B------:R-:W-:Y:S01]  /*0180*/  IMAD R9, R19, UR6, R8 ;  /* 0x0000000613097c24 */ /* 0x000fe2000f8e0208 */
[----:B------:R-:W-:-:S03]  /*0190*/  LEA R8, P0, R2, UR12, 0x2 ;  /* 0x0000000c02087c11 */ /* 0x000fc6000f8010ff */
[----:B------:R-:W-:Y:S01]  /*01a0*/  IMAD.IADD R3, R5, 0x1, R9 ;  /* 0x0000000105037824 */ /* 0x000fe200078e0209 */
[----:B------:R-:W-:Y:S02]  /*01b0*/  LEA.HI.X R9, R2, UR13, R7, 0x2, P0 ;  /* 0x0000000d02097c11 */ /* 0x000fe400080f1407 */
[----:B------:R-:W-:Y:S02]  /*01c0*/  IADD3 R19, P0, PT, R19, UR8, RZ ;  /* 0x0000000813137c10 */ /* 0x000fe4000ff1e0ff */
[----:B------:R-:W-:Y:S01]  /*01d0*/  LEA.HI.X R13, R4, UR13, R3, 0x2, P1 ;  /* 0x0000000d040d7c11 */ /* 0x000fe200088f1403 */
[----:B-1----:R0:W2:Y:S01]  /*01e0*/  LDG.E R5, desc[UR4][R8.64] ;  /* 0x0000000408057981 */ /* 0x0020a2000c1e1900 */
[----:B------:R-:W-:-:S03]  /*01f0*/  IADD3.X R0, PT, PT, R0, UR6, RZ, P0, !PT ;  /* 0x0000000600007c10 */ /* 0x000fc600087fe4ff */
[----:B------:R1:W3:Y:S01]  /*0200*/  LDG.E R4, desc[UR4][R12.64] ;  /* 0x000000040c047981 */ /* 0x0002e2000c1e1900 */
[----:B------:R-:W-:-:S04]  /*0210*/  IMAD.WIDE.U32 R2, R19, UR8, R10 ;  /* 0x0000000813027c25 */ /* 0x000fc8000f8e000a */
[----:B------:R-:W-:Y:S01]  /*0220*/  IMAD R14, R0, UR8, RZ ;  /* 0x00000008000e7c24 */ /* 0x000fe2000f8e02ff */
[----:B------:R-:W-:-:S03]  /*0230*/  LEA R26, P0, R2, UR12, 0x2 ;  /* 0x0000000c021a7c11 */ /* 0x000fc6000f8010ff */
[----:B------:R-:W-:-:S04]  /*0240*/  IMAD R7, R19, UR6, R14 ;  /* 0x0000000613077c24 */ /* 0x000fc8000f8e020e */
[----:B------:R-:W-:-:S05]  /*0250*/  IMAD.IADD R3, R3, 0x1, R7 ;  /* 0x0000000103037824 */ /* 0x000fca00078e0207 */
[----:B------:R-:W-:Y:S02]  /*0260*/  LEA.HI.X R27, R2, UR13, R3, 0x2, P0 ;  /* 0x0000000d021b7c11 */ /* 0x000fe400080f1403 */
[----:B------:R-:W-:-:S03]  /*0270*/  IADD3 R19, P0, PT, R19, UR8, RZ ;  /* 0x0000000813137c10 */ /* 0x000fc6000ff1e0ff */
[----:B------:R-:W4:Y:S01]  /*0280*/  LDG.E R26, desc[UR4][R26.64] ;  /* 0x000000041a1a7981 */ /* 0x000f22000c1e1900 */
[----:B------:R-:W-:Y:S01]  /*0290*/  IADD3.X R0, PT, PT, R0, UR6, RZ, P0, !PT ;  /* 0x0000000600007c10 */ /* 0x000fe200087fe4ff */
[----:B------:R-:W-:-:S04]  /*02a0*/  IMAD.WIDE.U32 R2, R19, UR8, R10 ;  /* 0x0000000813027c25 */ /* 0x000fc8000f8e000a */
[----:B0-----:R-:W-:-:S04]  /*02b0*/  IMAD R8, R0, UR8, RZ ;  /* 0x0000000800087c24 */ /* 0x001fc8000f8e02ff */
[----:B------:R-:W-:Y:S01]  /*02c0*/  IMAD R7, R19, UR6, R8 ;  /* 0x0000000613077c24 */ /* 0x000fe2000f8e0208 */
[----:B------:R-:W-:-:S03]  /*02d0*/  LEA R8, P0, R2, UR12, 0x2 ;  /* 0x0000000c02087c11 */ /* 0x000fc6000f8010ff */
[----:B------:R-:W-:-:S05]  /*02e0*/  IMAD.IADD R3, R3, 0x1, R7 ;  /* 0x0000000103037824 */ /* 0x000fca00078e0207 */
[----:B------:R-:W-:-:S05]  /*02f0*/  LEA.HI.X R9, R2, UR13, R3, 0x2, P0 ;  /* 0x0000000d02097c11 */ /* 0x000fca00080f1403 */
[----:B------:R0:W5:Y:S01]  /*0300*/  LDG.E R3, desc[UR4][R8.64] ;  /* 0x0000000408037981 */ /* 0x000162000c1e1900 */
[----:B------:R-:W-:-:S04]  /*0310*/  IADD3 R19, P0, PT, R19, UR8, RZ ;  /* 0x0000000813137c10 */ /* 0x000fc8000ff1e0ff */
[----:B------:R-:W-:Y:S02]  /*0320*/  IADD3.X R2, PT, PT, R0, UR6, RZ, P0, !PT ;  /* 0x0000000600027c10 */ /* 0x000fe400087fe4ff */
[----:B------:R-:W-:-:S04]  /*0330*/  IADD3 R7, P0, PT, R19, UR8, RZ ;  /* 0x0000000813077c10 */ /* 0x000fc8000ff1e0ff */
[----:B------:R-:W-:Y:S02]  /*0340*/  IADD3.X R0, PT, PT, R2, UR6, RZ, P0, !PT ;  /* 0x0000000602007c10 */ /* 0x000fe400087fe4ff */
[----:B------:R-:W-:-:S03]  /*0350*/  IADD3 R17, P1, PT, R7, UR8, RZ ;  /* 0x0000000807117c10 */ /* 0x000fc6000ff3e0ff */
[C---:B------:R-:W-:Y:S01]  /*0360*/  IMAD R16, R0.reuse, UR8, RZ ;  /* 0x0000000800107c24 */ /* 0x040fe2000f8e02ff */
[----:B------:R-:W-:Y:S01]  /*0370*/  IADD3.X R0, PT, PT, R0, UR6, RZ, P1, !PT ;  /* 0x0000000600007c10 */ /* 0x000fe20008ffe4ff */
[----:B-1----:R-:W-:-:S04]  /*0380*/  IMAD.WIDE.U32 R12, R7, UR8, R10 ;  /* 0x00000008070c7c25 */ /* 0x002fc8000f8e000a */
[----:B------:R-:W-:Y:S02]  /*0390*/  IMAD R21, R7, UR6, R16 ;  /* 0x0000000607157c24 */ /* 0x000fe4000f8e0210 */
[----:B------:R-:W-:Y:S01]  /*03a0*/  IMAD R2, R2, UR8, RZ ;  /* 0x0000000802027c24 */ /* 0x000fe2000f8e02ff */
[----:B------:R-:W-:Y:S01]  /*03b0*/  IADD3 R7, P2, PT, R17, UR8, RZ ;  /* 0x0000000811077c10 */ /* 0x000fe2000ff5e0ff */
[----:B------:R-:W-:Y:S01]  /*03c0*/  IMAD.WIDE.U32 R14, R19, UR8, R10 ;  /* 0x00000008130e7c25 */ /* 0x000fe2000f8e000a */
[----:B------:R-:W-:-:S03]  /*03d0*/  LEA R24, P1, R12, UR12, 0x2 ;  /* 0x0000000c0c187c11 */ /* 0x000fc6000f8210ff */
[----:B------:R-:W-:Y:S02]  /*03e0*/  IMAD.IADD R13, R13, 0x1, R21 ;  /* 0x000000010d0d7824 */ /* 0x000fe400078e0215 */
[----:B------:R-:W-:Y:S02]  /*03f0*/  IMAD R19, R19, UR6, R2 ;  /* 0x0000000613137c24 */ /* 0x000fe4000f8e0202 */
[C---:B------:R-:W-:Y:S01]  /*0400*/  IMAD R2, R0.reuse, UR8, RZ ;  /* 0x0000000800027c24 */ /* 0x040fe2000f8e02ff */
[----:B------:R-:W-:Y:S01]  /*0410*/  IADD3.X R0, PT, PT, R0, UR6, RZ, P2, !PT ;  /* 0x0000000600007c10 */ /* 0x000fe200097fe4ff */
[----:B------:R-:W-:Y:S01]  /*0420*/  IMAD.IADD R15, R15, 0x1, R19 ;  /* 0x000000010f0f7824 */ /* 0x000fe200078e0213 */
[----:B------:R-:W-:Y:S01]  /*0430*/  LEA.HI.X R25, R12, UR13, R13, 0x2, P1 ;  /* 0x0000000d0c197c11 */ /* 0x000fe200088f140d */
[----:B0-----:R-:W-:Y:S01]  /*0440*/  IMAD.WIDE.U32 R8, R17, UR8, R10 ;  /* 0x0000000811087c25 */ /* 0x001fe2000f8e000a */
[----:B------:R-:W-:Y:S02]  /*0450*/  IADD3 R21, P1, PT, R7, UR8, RZ ;  /* 0x0000000807157c10 */ /* 0x000fe4000ff3e0ff */
[----:B------:R-:W-:Y:S01]  /*0460*/  LEA R28, P0, R14, UR12, 0x2 ;  /* 0x0000000c0e1c7c11 */ /* 0x000fe2000f8010ff */
[----:B------:R-:W-:-:S02]  /*0470*/  IMAD R17, R17, UR6, R2 ;  /* 0x0000000611117c24 */ /* 0x000fc4000f8e0202 */
[C---:B------:R-:W-:Y:S01]  /*0480*/  IMAD R2, R0.reuse, UR8, RZ ;  /* 0x0000000800027c24 */ /* 0x040fe2000f8e02ff */
[----:B------:R-:W-:Y:S01]  /*0490*/  IADD3.X R0, PT, PT, R0, UR6, RZ, P1, !PT ;  /* 0x0000000600007c10 */ /* 0x000fe20008ffe4ff */
[----:B------:R-:W-:Y:S01]  /*04a0*/  IMAD.WIDE.U32 R12, R7, UR8, R10 ;  /* 0x00000008070c7c25 */ /* 0x000fe2000f8e000a */
[----:B------:R-:W-:Y:S02]  /*04b0*/  LEA.HI.X R29, R14, UR13, R15, 0x2, P0 ;  /* 0x0000000d0e1d7c11 */ /* 0x000fe400080f140f */
[----:B------:R-:W-:Y:S01]  /*04c0*/  LEA R18, P0, R8, UR12, 0x2 ;  /* 0x0000000c08127c11 */ /* 0x000fe2000f8010ff */
[----:B------:R-:W-:Y:S01]  /*04d0*/  IMAD.IADD R9, R9, 0x1, R17 ;  /* 0x0000000109097824 */ /* 0x000fe200078e0211 */
[----:B------:R-:W-:Y:S01]  /*04e0*/  IADD3 R17, P1, PT, R21, UR8, RZ ;  /* 0x0000000815117c10 */ /* 0x000fe2000ff3e0ff */
[----:B------:R-:W-:Y:S02]  /*04f0*/  IMAD R7, R7, UR6, R2 ;  /* 0x0000000607077c24 */ /* 0x000fe4000f8e0202 */
[----:B------:R-:W-:Y:S01]  /*0500*/  IMAD R2, R0, UR8, RZ ;  /* 0x0000000800027c24 */ /* 0x000fe2000f8e02ff */
[----:B------:R-:W-:Y:S01]  /*0510*/  LEA.HI.X R19, R8, UR13, R9, 0x2, P0 ;  /* 0x0000000d08137c11 */ /* 0x000fe200080f1409 */
[----:B------:R-:W-:Y:S01]  /*0520*/  IMAD.IADD R7, R13, 0x1, R7 ;  /* 0x000000010d077824 */ /* 0x000fe200078e0207 */
[----:B------:R-:W-:-:S02]  /*0530*/  IADD3.X R0, PT, PT, R0, UR6, RZ, P1, !PT ;  /* 0x0000000600007c10 */ /* 0x000fc40008ffe4ff */
[C---:B------:R-:W-:Y:S01]  /*0540*/  LEA R8, P0, R12.reuse, UR12, 0x2 ;  /* 0x0000000c0c087c11 */ /* 0x040fe2000f8010ff */
[C---:B------:R-:W-:Y:S01]  /*0550*/  IMAD.WIDE.U32 R14, R21.reuse, UR8, R10 ;  /* 0x00000008150e7c25 */ /* 0x040fe2000f8e000a */
[----:B------:R-:W5:Y:S02]  /*0560*/  LDG.E R18, desc[UR4][R18.64] ;  /* 0x0000000412127981 */ /* 0x000f64000c1e1900 */
[----:B------:R-:W-:Y:S01]  /*0570*/  LEA.HI.X R9, R12, UR13, R7, 0x2, P0 ;  /* 0x0000000d0c097c11 */ /* 0x000fe200080f1407 */
[----:B------:R-:W-:Y:S01]  /*0580*/  IMAD R21, R21, UR6, R2 ;  /* 0x0000000615157c24 */ /* 0x000fe2000f8e0202 */
[----:B------:R-:W-:Y:S01]  /*0590*/  IADD3 R7, P1, PT, R17, UR8, RZ ;  /* 0x0000000811077c10 */ /* 0x000fe2000ff3e0ff */
[----:B------:R-:W-:Y:S01]  /*05a0*/  IMAD R2, R0, UR8, RZ ;  /* 0x0000000800027c24 */ /* 0x000fe2000f8e02ff */
[----:B------:R-:W-:Y:S01]  /*05b0*/  LEA R16, P0, R14, UR12, 0x2 ;  /* 0x0000000c0e107c11 */ /* 0x000fe2000f8010ff */
[----:B------:R-:W-:Y:S01]  /*05c0*/  IMAD.IADD R15, R15, 0x1, R21 ;  /* 0x000000010f0f7824 */ /* 0x000fe200078e0215 */
[----:B------:R-:W-:Y:S01]  /*05d0*/  IADD3.X R0, PT, PT, R0, UR6, RZ, P1, !PT ;  /* 0x0000000600007c10 */ /* 0x000fe20008ffe4ff */
[----:B------:R-:W-:-:S02]  /*05e0*/  IMAD R21, R17, UR6, R2 ;  /* 0x0000000611157c24 */ /* 0x000fc4000f8e0202 */
[----:B------:R-:W-:Y:S01]  /*05f0*/  IMAD.WIDE.U32 R12, R17, UR8, R10 ;  /* 0x00000008110c7c25 */ /* 0x000fe2000f8e000a */
[----:B------:R-:W-:-:S03]  /*0600*/  LEA.HI.X R17, R14, UR13, R15, 0x2, P0 ;  /* 0x0000000d0e117c11 */ /* 0x000fc600080f140f */
[----:B------:R-:W-:Y:S01]  /*0610*/  IMAD.IADD R13, R13, 0x1, R21 ;  /* 0x000000010d0d7824 */ /* 0x000fe200078e0215 */
[----:B------:R-:W-:Y:S01]  /*0620*/  LEA R14, P0, R12, UR12, 0x2 ;  /* 0x0000000c0c0e7c11 */ /* 0x000fe2000f8010ff */
[----:B------:R-:W-:Y:S01]  /*0630*/  IMAD R2, R0, UR8, RZ ;  /* 0x0000000800027c24 */ /* 0x000fe2000f8e02ff */
[----:B------:R-:W5:Y:S01]  /*0640*/  LDG.E R16, desc[UR4][R16.64] ;  /* 0x0000000410107981 */ /* 0x000f62000c1e1900 */
[----:B------:R-:W-:Y:S01]  /*0650*/  IMAD.WIDE.U32 R20, R7, UR8, R10 ;  /* 0x0000000807147c25 */ /* 0x000fe2000f8e000a */
[----:B------:R-:W-:-:S03]  /*0660*/  LEA.HI.X R15, R12, UR13, R13, 0x2, P0 ;  /* 0x0000000d0c0f7c11 */ /* 0x000fc600080f140d */
[----:B------:R-:W-:Y:S01]  /*0670*/  IMAD R13, R7, UR6, R2 ;  /* 0x00000006070d7c24 */ /* 0x000fe2000f8e0202 */
[----:B------:R-:W-:-:S03]  /*0680*/  LEA R12, P0, R20, UR12, 0x2 ;  /* 0x0000000c140c7c11 */ /* 0x000fc6000f8010ff */
[----:B------:R-:W-:-:S05]  /*0690*/  IMAD.IADD R13, R21, 0x1, R13 ;  /* 0x00000001150d7824 */ /* 0x000fca00078e020d */
[----:B------:R-:W-:Y:S02]  /*06a0*/  LEA.HI.X R13, R20, UR13, R13, 0x2, P0 ;  /* 0x0000000d140d7c11 */ /* 0x000fe400080f140d */
[----:B------:R-:W-:Y:S02]  /*06b0*/  IADD3 R21, P0, PT, R7, UR8, RZ ;  /* 0x0000000807157c10 */ /* 0x000fe4000ff1e0ff */
[----:B------:R-:W5:Y:S02]  /*06c0*/  LDG.E R7, desc[UR4][R24.64] ;  /* 0x0000000418077981 */ /* 0x000f64000c1e1900 */
[----:B------:R-:W-:Y:S02]  /*06d0*/  IADD3.X R2, PT, PT, R0, UR6, RZ, P0, !PT ;  /* 0x0000000600027c10 */ /* 0x000fe400087fe4ff */
[----:B------:R0:W5:Y:S03]  /*06e0*/  LDG.E R0, desc[UR4][R28.64] ;  /* 0x000000041c007981 */ /* 0x000166000c1e1900 */
[----:B------:R-:W-:Y:S01]  /*06f0*/  IMAD R20, R2, UR8, RZ ;  /* 0x0000000802147c24 */ /* 0x000fe2000f8e02ff */
[C---:B------:R-:W-:Y:S01]  /*0700*/  IADD3 R27, P0, PT, R21.reuse, UR8, RZ ;  /* 0x00000008151b7c10 */ /* 0x040fe2000ff1e0ff */
[----:B------:R-:W5:Y:S02]  /*0710*/  LDG.E R12, desc[UR4][R12.64] ;  /* 0x000000040c0c7981 */ /* 0x000f64000c1e1900 */
[----:B------:R-:W-:-:S02]  /*0720*/  IMAD R23, R21, UR6, R20 ;  /* 0x0000000615177c24 */ /* 0x000fc4000f8e0214 */
[----:B------:R-:W-:Y:S01]  /*0730*/  IMAD.WIDE.U32 R20, R21, UR8, R10 ;  /* 0x0000000815147c25 */ /* 0x000fe2000f8e000a */
[----:B------:R-:W-:Y:S01]  /*0740*/  IADD3.X R2, PT, PT, R2, UR6, RZ, P0, !PT ;  /* 0x0000000602027c10 */ /* 0x000fe200087fe4ff */
[----:B------:R1:W5:Y:S02]  /*0750*/  LDG.E R28, desc[UR4][R8.64] ;  /* 0x00000004081c7981 */ /* 0x000364000c1e1900 */
[----:B------:R-:W-:Y:S01]  /*0760*/  IMAD.IADD R21, R21, 0x1, R23 ;  /* 0x0000000115157824 */ /* 0x000fe200078e0217 */
[----:B------:R-:W-:-:S04]  /*0770*/  LEA R22, P0, R20, UR12, 0x2 ;  /* 0x0000000c14167c11 */ /* 0x000fc8000f8010ff */
[----:B------:R-:W-:Y:S01]  /*0780*/  LEA.HI.X R23, R20, UR13, R21, 0x2, P0 ;  /* 0x0000000d14177c11 */ /* 0x000fe200080f1415 */
[----:B------:R-:W-:-:S04]  /*0790*/  IMAD R20, R2, UR8, RZ ;  /* 0x0000000802147c24 */ /* 0x000fc8000f8e02ff */
[C---:B0-----:R-:W-:Y:S01]  /*07a0*/  IMAD R29, R27.reuse, UR6, R20 ;  /* 0x000000061b1d7c24 */ /* 0x041fe2000f8e0214 */
[----:B------:R-:W5:Y:S01]  /*07b0*/  LDG.E R22, desc[UR4][R22.64] ;  /* 0x0000000416167981 */ /* 0x000f62000c1e1900 */
[----:B------:R-:W-:-:S04]  /*07c0*/  IMAD.WIDE.U32 R20, R27, UR8, R10 ;  /* 0x000000081b147c25 */ /* 0x000fc8000f8e000a */
[----:B------:R-:W-:Y:S01]  /*07d0*/  IMAD.IADD R21, R21, 0x1, R29 ;  /* 0x0000000115157824 */ /* 0x000fe200078e021d */
[----:B------:R-:W-:-:S04]  /*07e0*/  LEA R24, P0, R20, UR12, 0x2 ;  /* 0x0000000c14187c11 */ /* 0x000fc8000f8010ff */
[----:B------:R-:W-:Y:S02]  /*07f0*/  LEA.HI.X R25, R20, UR13, R21, 0x2, P0 ;  /* 0x0000000d14197c11 */ /* 0x000fe400080f1415 */
[----:B------:R-:W-:Y:S02]  /*0800*/  IADD3 R21, P0, PT, R27, UR8, RZ ;  /* 0x000000081b157c10 */ /* 0x000fe4000ff1e0ff */
[----:B------:R0:W5:Y:S02]  /*0810*/  LDG.E R27, desc[UR4][R14.64] ;  /* 0x000000040e1b7981 */ /* 0x000164000c1e1900 */
[----:B------:R-:W-:Y:S01]  /*0820*/  IADD3.X R2, PT, PT, R2, UR6, RZ, P0, !PT ;  /* 0x0000000602027c10 */ /* 0x000fe200087fe4ff */
[C---:B-1----:R-:W-:Y:S01]  /*0830*/  IMAD.WIDE.U32 R8, R21.reuse, UR8, R10 ;  /* 0x0000000815087c25 */ /* 0x042fe2000f8e000a */
[----:B------:R-:W5:Y:S03]  /*0840*/  LDG.E R24, desc[UR4][R24.64] ;  /* 0x0000000418187981 */ /* 0x000f66000c1e1900 */
[----:B------:R-:W-:Y:S01]  /*0850*/  IMAD R20, R2, UR8, RZ ;  /* 0x0000000802147c24 */ /* 0x000fe2000f8e02ff */
[----:B------:R-:W-:-:S03]  /*0860*/  IADD3 R19, P0, PT, R21, UR8, RZ ;  /* 0x0000000815137c10 */ /* 0x000fc6000ff1e0ff */
[----:B------:R-:W-:Y:S01]  /*0870*/  IMAD R29, R21, UR6, R20 ;  /* 0x00000006151d7c24 */ /* 0x000fe2000f8e0214 */
[----:B------:R-:W-:Y:S02]  /*0880*/  IADD3.X R2, PT, PT, R2, UR6, RZ, P0, !PT ;  /* 0x0000000602027c10 */ /* 0x000fe400087fe4ff */
[----:B------:R-:W-:Y:S01]  /*0890*/  LEA R20, P0, R8, UR12, 0x2 ;  /* 0x0000000c08147c11 */ /* 0x000fe2000f8010ff */
[----:B------:R-:W-:-:S05]  /*08a0*/  IMAD.IADD R9, R9, 0x1, R29 ;  /* 0x0000000109097824 */ /* 0x000fca00078e021d */
[----:B------:R-:W-:Y:S01]  /*08b0*/  LEA.HI.X R21, R8, UR13, R9, 0x2, P0 ;  /* 0x0000000d08157c11 */ /* 0x000fe200080f1409 */
[----:B------:R-:W-:-:S04]  /*08c0*/  IMAD R8, R2, UR8, RZ ;  /* 0x0000000802087c24 */ /* 0x000fc8000f8e02ff */
[C---:B------:R-:W-:Y:S01]  /*08d0*/  IMAD R17, R19.reuse, UR6, R8 ;  /* 0x0000000613117c24 */ /* 0x040fe2000f8e0208 */
[----:B------:R-:W5:Y:S01]  /*08e0*/  LDG.E R20, desc[UR4][R20.64] ;  /* 0x0000000414147981 */ /* 0x000f62000c1e1900 */
[----:B------:R-:W-:-:S04]  /*08f0*/  IMAD.WIDE.U32 R8, R19, UR8, R10 ;  /* 0x0000000813087c25 */ /* 0x000fc8000f8e000a */
[----:B------:R-:W-:Y:S01]  /*0900*/  IMAD.IADD R9, R9, 0x1, R17 ;  /* 0x0000000109097824 */ /* 0x000fe200078e0211 */
[----:B0-----:R-:W-:-:S04]  /*0910*/  LEA R14, P0, R8, UR12, 0x2 ;  /* 0x0000000c080e7c11 */ /* 0x001fc8000f8010ff */
[----:B------:R-:W-:Y:S02]  /*0920*/  LEA.HI.X R15, R8, UR13, R9, 0x2, P0 ;  /* 0x0000000d080f7c11 */ /* 0x000fe400080f1409 */
[----:B------:R-:W-:-:S03]  /*0930*/  IADD3 R19, P0, PT, R19, UR8, RZ ;  /* 0x0000000813137c10 */ /* 0x000fc6000ff1e0ff */
[----:B------:R0:W5:Y:S01]  /*0940*/  LDG.E R14, desc[UR4][R14.64] ;  /* 0x000000040e0e7981 */ /* 0x000162000c1e1900 */
[----:B------:R-:W-:-:S05]  /*0950*/  IADD3.X R2, PT, PT, R2, UR6, RZ, P0, !PT ;  /* 0x0000000602027c10 */ /* 0x000fca00087fe4ff */
[----:B------:R-:W-:-:S04]  /*0960*/  IMAD R8, R2, UR8, RZ ;  /* 0x0000000802087c24 */ /* 0x000fc8000f8e02ff */
[----:B------:R-:W-:Y:S01]  /*0970*/  IMAD R13, R19, UR6, R8 ;  /* 0x00000006130d7c24 */ /* 0x000fe2000f8e0208 */
[----:B--2---:R-:W-:Y:S01]  /*0980*/  FMNMX R17, R5, 1, PT ;  /* 0x3f80000005117809 */ /* 0x004fe20003800000 */
[----:B------:R-:W-:Y:S01]  /*0990*/  FADD R9, RZ, R5 ;  /* 0x00000005ff097221 */ /* 0x000fe20000000000 */
[----:B------:R-:W-:Y:S02]  /*09a0*/  FMNMX R5, RZ, R5, !PT ;  /* 0x00000005ff057209 */ /* 0x000fe40007800000 */
[C---:B---3--:R-:W-:Y:S01]  /*09b0*/  FSETP.GEU.AND P0, PT, R4.reuse, R17, PT ;  /* 0x000000110400720b */ /* 0x048fe20003f0e000 */
[----:B------:R-:W-:Y:S01]  /*09c0*/  FADD R23, R9, R4 ;  /* 0x0000000409177221 */ /* 0x000fe20000000000 */
[C---:B------:R-:W-:Y:S01]  /*09d0*/  FSETP.GT.AND P2, PT, R4.reuse, R5, PT ;  /* 0x000000050400720b */ /* 0x040fe20003f44000 */
[----:B------:R-:W-:Y:S01]  /*09e0*/  IMAD.WIDE.U32 R8, R19, UR8, R10 ;  /* 0x0000000813087c25 */ /* 0x000fe2000f8e000a */
[C---:B------:R-:W-:Y:S02]  /*09f0*/  FSEL R17, R4.reuse, R17, !P0 ;  /* 0x0000001104117208 */ /* 0x040fe40004000000 */
[----:B0-----:R-:W-:Y:S01]  /*0a00*/  FSEL R15, R4, R5, P2 ;  /* 0x00000005040f7208 */ /* 0x001fe20001000000 */
[----:B------:R-:W-:Y:S01]  /*0a10*/  IMAD.IADD R5, R9, 0x1, R13 ;  /* 0x0000000109057824 */ /* 0x000fe200078e020d */
[----:B------:R-:W-:-:S04]  /*0a20*/  LEA R4, P0, R8, UR12, 0x2 ;  /* 0x0000000c08047c11 */ /* 0x000fc8000f8010ff */
[----:B------:R-:W-:Y:S02]  /*0a30*/  LEA.HI.X R5, R8, UR13, R5, 0x2, P0 ;  /* 0x0000000d08057c11 */ /* 0x000fe400080f1405 */
[----:B------:R-:W-:-:S03]  /*0a40*/  IADD3 R19, P0, PT, R19, UR8, RZ ;  /* 0x0000000813137c10 */ /* 0x000fc6000ff1e0ff */
[----:B------:R0:W2:Y:S01]  /*0a50*/  LDG.E R13, desc[UR4][R4.64] ;  /* 0x00000004040d7981 */ /* 0x0000a2000c1e1900 */
[----:B------:R-:W-:-:S05]  /*0a60*/  IADD3.X R2, PT, PT, R2, UR6, RZ, P0, !PT ;  /* 0x0000000602027c10 */ /* 0x000fca00087fe4ff */
[----:B------:R-:W-:Y:S01]  /*0a70*/  IMAD R8, R2, UR8, RZ ;  /* 0x0000000802087c24 */ /* 0x000fe2000f8e02ff */
[----:B----4-:R-:W-:-:S03]  /*0a80*/  FSETP.GEU.AND P0, PT, R26, R17, PT ;  /* 0x000000111a00720b */ /* 0x010fc60003f0e000 */
[C---:B------:R-:W-:Y:S02]  /*0a90*/  IMAD R25, R19.reuse, UR6, R8 ;  /* 0x0000000613197c24 */ /* 0x040fe4000f8e0208 */
[----:B------:R-:W-:-:S04]  /*0aa0*/  IMAD.WIDE.U32 R8, R19, UR8, R10 ;  /* 0x0000000813087c25 */ /* 0x000fc8000f8e000a */
[----:B------:R-:W-:Y:S01]  /*0ab0*/  FADD R21, R23, R26 ;  /* 0x0000001a17157221 */ /* 0x000fe20000000000 */
[----:B------:R-:W-:Y:S01]  /*0ac0*/  FSEL R23, R26, R17, !P0 ;  /* 0x000000111a177208 */ /* 0x000fe20004000000 */
[----:B------:R-:W-:Y:S01]  /*0ad0*/  IMAD.IADD R9, R9, 0x1, R25 ;  /* 0x0000000109097824 */ /* 0x000fe200078e0219 */
[----:B0-----:R-:W-:Y:S02]  /*0ae0*/  LEA R4, P0, R8, UR12, 0x2 ;  /* 0x0000000c08047c11 */ /* 0x001fe4000f8010ff */
[-C--:B------:R-:W-:Y:S02]  /*0af0*/  FSETP.GT.AND P3, PT, R26, R15.reuse, PT ;  /* 0x0000000f1a00720b */ /* 0x080fe40003f64000 */
[----:B------:R-:W-:Y:S02]  /*0b00*/  LEA.HI.X R5, R8, UR13, R9, 0x2, P0 ;  /* 0x0000000d08057c11 */ /* 0x000fe400080f1409 */
[----:B------:R-:W-:Y:S02]  /*0b10*/  IADD3 R9, P0, PT, R19, UR8, RZ ;  /* 0x0000000813097c10 */ /* 0x000fe4000ff1e0ff */
[----:B------:R-:W-:-:S02]  /*0b20*/  FSEL R26, R26, R15, P3 ;  /* 0x0000000f1a1a7208 */ /* 0x000fc40001800000 */
[----:B------:R-:W-:Y:S01]  /*0b30*/  IADD3.X R8, PT, PT, R2, UR6, RZ, P0, !PT ;  /* 0x0000000602087c10 */ /* 0x000fe200087fe4ff */
[----:B------:R0:W3:Y:S01]  /*0b40*/  LDG.E R15, desc[UR4][R4.64] ;  /* 0x00000004040f7981 */ /* 0x0000e2000c1e1900 */
[CC--:B-----5:R-:W-:Y:S02]  /*0b50*/  FSETP.GEU.AND P0, PT, R3.reuse, R23.reuse, PT ;  /* 0x000000170300720b */ /* 0x0e0fe40003f0e000 */
[CC--:B------:R-:W-:Y:S01]  /*0b60*/  FSETP.GT.AND P4, PT, R3.reuse, R26.reuse, PT ;  /* 0x0000001a0300720b */ /* 0x0c0fe20003f84000 */
[C---:B------:R-:W-:Y:S01]  /*0b70*/  IMAD R2, R8.reuse, UR8, RZ ;  /* 0x0000000808027c24 */ /* 0x040fe2000f8e02ff */
[----:B------:R-:W-:Y:S01]  /*0b80*/  FSEL R19, R3, R23, !P0 ;  /* 0x0000001703137208 */ /* 0x000fe20004000000 */
[----:B------:R-:W-:Y:S01]  /*0b90*/  FADD R17, R21, R3 ;  /* 0x0000000315117221 */ /* 0x000fe20000000000 */
[C---:B------:R-:W-:Y:S01]  /*0ba0*/  IADD3 R23, P0, PT, R9.reuse, UR8, RZ ;  /* 0x0000000809177c10 */ /* 0x040fe2000ff1e0ff */
[----:B------:R-:W-:Y:S01]  /*0bb0*/  IMAD R29, R9, UR6, R2 ;  /* 0x00000006091d7c24 */ /* 0x000fe2000f8e0202 */
[----:B------:R-:W-:Y:S01]  /*0bc0*/  FSEL R21, R3, R26, P4 ;  /* 0x0000001a03157208 */ /* 0x000fe20002000000 */
[----:B------:R-:W-:Y:S01]  /*0bd0*/  IMAD.WIDE.U32 R2, R9, UR8, R10 ;  /* 0x0000000809027c25 */ /* 0x000fe2000f8e000a */
[----:B------:R-:W-:-:S03]  /*0be0*/  IADD3.X R25, PT, PT, R8, UR6, RZ, P0, !PT ;  /* 0x0000000608197c10 */ /* 0x000fc600087fe4ff */
[----:B------:R-:W-:Y:S01]  /*0bf0*/  IMAD.IADD R3, R3, 0x1, R29 ;  /* 0x0000000103037824 */ /* 0x000fe200078e021d */
[----:B------:R-:W-:Y:S01]  /*0c00*/  LEA R8, P0, R2, UR12, 0x2 ;  /* 0x0000000c02087c11 */ /* 0x000fe2000f8010ff */
[----:B0-----:R-:W-:-:S03]  /*0c10*/  IMAD R4, R25, UR8, RZ ;  /* 0x0000000819047c24 */ /* 0x001fc6000f8e02ff */
[----:B------:R-:W-:Y:S01]  /*0c20*/  LEA.HI.X R9, R2, UR13, R3, 0x2, P0 ;  /* 0x0000000d02097c11 */ /* 0x000fe200080f1403 */
[----:B------:R-:W-:-:S04]  /*0c30*/  IMAD.WIDE.U32 R2, R23, UR8, R10 ;  /* 0x0000000817027c25 */ /* 0x000fc8000f8e000a */
[----:B------:R-:W-:Y:S01]  /*0c40*/  IMAD R23, R23, UR6, R4 ;  /* 0x0000000617177c24 */ /* 0x000fe2000f8e0204 */
[----:B------:R-:W-:Y:S01]  /*0c50*/  LEA R4, P0, R2, UR12, 0x2 ;  /* 0x0000000c02047c11 */ /* 0x000fe2000f8010ff */
[----:B------:R0:W4:Y:S01]  /*0c60*/  LDG.E R8, desc[UR4][R8.64] ;  /* 0x0000000408087981 */ /* 0x000122000c1e1900 */
[----:B------:R-:W1:Y:S01]  /*0c70*/  LDCU UR6, c[0x0][0x398] ;  /* 0x00007300ff0677ac */ /* 0x000e620008000800 */
[----:B------:R-:W-:-:S05]  /*0c80*/  IMAD.IADD R3, R3, 0x1, R23 ;  /* 0x0000000103037824 */ /* 0x000fca00078e0217 */
[----:B------:R-:W-:-:S05]  /*0c90*/  LEA.HI.X R5, R2, UR13, R3, 0x2, P0 ;  /* 0x0000000d02057c11 */ /* 0x000fca00080f1403 */
[----:B------:R5:W4:Y:S01]  /*0ca0*/  LDG.E R4, desc[UR4][R4.64] ;  /* 0x0000000404047981 */ /* 0x000b22000c1e1900 */
[----:B0-----:R-:W-:-:S04]  /*0cb0*/  SEL R9, RZ, 0x1, !P2 ;  /* 0x00000001ff097807 */ /* 0x001fc80005000000 */
[----:B------:R-:W-:-:S04]  /*0cc0*/  SEL R9, R9, 0x2, !P3 ;  /* 0x0000000209097807 */ /* 0x000fc80005800000 */
[----:B------:R-:W-:Y:S02]  /*0cd0*/  SEL R9, R9, 0x3, !P4 ;  /* 0x0000000309097807 */ /* 0x000fe40006000000 */
[----:B------:R-:W-:-:S04]  /*0ce0*/  FSETP.GT.AND P6, PT, R0, R21, PT ;  /* 0x000000150000720b */ /* 0x000fc80003fc4000 */
[----:B------:R-:W-:-:S04]  /*0cf0*/  FSEL R2, R0, R21, P6 ;  /* 0x0000001500027208 */ /* 0x000fc80003000000 */
        /* <DEDUP_REMOVED lines=8> */
[CC--:B------:R-:W-:Y:S02]  /*0d80*/  FSETP.GT.AND P4, PT, R27.reuse, R26.reuse, PT ;  /* 0x0000001a1b00720b */ /* 0x0c0fe40003f84000 */
[CC--:B------:R-:W-:Y:S02]  /*0d90*/  FSETP.GEU.AND P5, PT, R0.reuse, R19.reuse, PT ;  /* 0x000000130000720b */ /* 0x0c0fe40003fae000 */
[----:B------:R-:W-:Y:S01]  /*0da0*/  FSEL R3, R27, R26, P4 ;  /* 0x0000001a1b037208 */ /* 0x000fe20002000000 */
[----:B------:R-:W-:Y:S01]  /*0db0*/  FADD R2, R17, R0 ;  /* 0x0000000011027221 */ /* 0x000fe20000000000 */
[----:B------:R-:W-:Y:S02]  /*0dc0*/  FSEL R0, R0, R19, !P5 ;  /* 0x0000001300007208 */ /* 0x000fe40006800000 */
[----:B------:R-:W-:Y:S02]  /*0dd0*/  FSETP.GT.AND P5, PT, R12, R3, PT ;  /* 0x000000030c00720b */ /* 0x000fe40003fa4000 */
[----:B------:R-:W-:-:S02]  /*0de0*/  SEL R9, R9, 0x4, !P6 ;  /* 0x0000000409097807 */ /* 0x000fc40007000000 */
[CC--:B------:R-:W-:Y:S02]  /*0df0*/  FSETP.GEU.AND P6, PT, R7.reuse, R0.reuse, PT ;  /* 0x000000000700720b */ /* 0x0c0fe40003fce000 */
[----:B-----5:R-:W-:Y:S02]  /*0e00*/  FSEL R5, R12, R3, P5 ;  /* 0x000000030c057208 */ /* 0x020fe40002800000 */
[----:B------:R-:W-:Y:S02]  /*0e10*/  FSEL R3, R7, R0, !P6 ;  /* 0x0000000007037208 */ /* 0x000fe40007000000 */
[----:B------:R-:W-:Y:S02]  /*0e20*/  FSETP.GT.AND P6, PT, R22, R5, PT ;  /* 0x000000051600720b */ /* 0x000fe40003fc4000 */
[----:B------:R-:W-:Y:S02]  /*0e30*/  SEL R9, R9, 0x5, !P0 ;  /* 0x0000000509097807 */ /* 0x000fe40004000000 */
[----:B------:R-:W-:-:S02]  /*0e40*/  FSETP.GEU.AND P0, PT, R18, R3, PT ;  /* 0x000000031200720b */ /* 0x000fc40003f0e000 */
[----:B------:R-:W-:Y:S02]  /*0e50*/  FSEL R5, R22, R5, P6 ;  /* 0x0000000516057208 */ /* 0x000fe40003000000 */
[----:B------:R-:W-:Y:S02]  /*0e60*/  FSEL R3, R18, R3, !P0 ;  /* 0x0000000312037208 */ /* 0x000fe40004000000 */
[CC--:B------:R-:W-:Y:S02]  /*0e70*/  FSETP.GT.AND P0, PT, R24.reuse, R5.reuse, PT ;  /* 0x000000051800720b */ /* 0x0c0fe40003f04000 */
[----:B------:R-:W-:Y:S02]  /*0e80*/  SEL R9, R9, 0x6, !P1 ;  /* 0x0000000609097807 */ /* 0x000fe40004800000 */
[----:B------:R-:W-:Y:S02]  /*0e90*/  FSEL R5, R24, R5, P0 ;  /* 0x0000000518057208 */ /* 0x000fe40000000000 */
[----:B------:R-:W-:-:S02]  /*0ea0*/  SEL R9, R9, 0x7, !P2 ;  /* 0x0000000709097807 */ /* 0x000fc40005000000 */
[----:B------:R-:W-:Y:S02]  /*0eb0*/  FSETP.GT.AND P1, PT, R20, R5, PT ;  /* 0x000000051400720b */ /* 0x000fe40003f24000 */
[----:B------:R-:W-:Y:S02]  /*0ec0*/  FSETP.GEU.AND P2, PT, R28, R3, PT ;  /* 0x000000031c00720b */ /* 0x000fe40003f4e000 */
[----:B------:R-:W-:Y:S02]  /*0ed0*/  SEL R9, R9, 0x8, !P3 ;  /* 0x0000000809097807 */ /* 0x000fe40005800000 */
[----:B------:R-:W-:Y:S02]  /*0ee0*/  FSEL R5, R20, R5, P1 ;  /* 0x0000000514057208 */ /* 0x000fe40000800000 */
[----:B------:R-:W-:Y:S02]  /*0ef0*/  FSEL R3, R28, R3, !P2 ;  /* 0x000000031c037208 */ /* 0x000fe40005000000 */
[----:B------:R-:W-:-:S02]  /*0f00*/  SEL R9, R9, 0x9, !P4 ;  /* 0x0000000909097807 */ /* 0x000fc40006000000 */
[----:B------:R-:W-:Y:S02]  /*0f10*/  FSETP.GT.AND P2, PT, R14, R5, PT ;  /* 0x000000050e00720b */ /* 0x000fe40003f44000 */
[----:B------:R-:W-:Y:S02]  /*0f20*/  FSETP.GEU.AND P3, PT, R16, R3, PT ;  /* 0x000000031000720b */ /* 0x000fe40003f6e000 */
[----:B------:R-:W-:Y:S02]  /*0f30*/  SEL R9, R9, 0xa, !P5 ;  /* 0x0000000a09097807 */ /* 0x000fe40006800000 */
[----:B------:R-:W-:Y:S02]  /*0f40*/  FSEL R26, R14, R5, P2 ;  /* 0x000000050e1a7208 */ /* 0x000fe40001000000 */
[----:B------:R-:W-:Y:S02]  /*0f50*/  FSEL R0, R16, R3, !P3 ;  /* 0x0000000310007208 */ /* 0x000fe40005800000 */
[----:B------:R-:W-:-:S02]  /*0f60*/  SEL R5, R9, 0xb, !P6 ;  /* 0x0000000b09057807 */ /* 0x000fc40007000000 */
[-C--:B------:R-:W-:Y:S02]  /*0f70*/  FSETP.GEU.AND P4, PT, R27, R0.reuse, PT ;  /* 0x000000001b00720b */ /* 0x080fe40003f8e000 */
[----:B------:R-:W-:Y:S02]  /*0f80*/  SEL R5, R5, 0xc, !P0 ;  /* 0x0000000c05057807 */ /* 0x000fe40004000000 */
[----:B------:R-:W-:Y:S02]  /*0f90*/  FSEL R3, R27, R0, !P4 ;  /* 0x000000001b037208 */ /* 0x000fe40006000000 */
[----:B------:R-:W-:Y:S01]  /*0fa0*/  SEL R0, R5, 0xd, !P1 ;  /* 0x0000000d05007807 */ /* 0x000fe20004800000 */
[----:B------:R-:W-:Y:S01]  /*0fb0*/  FADD R7, R2, R7 ;  /* 0x0000000702077221 */ /* 0x000fe20000000000 */
[-C--:B------:R-:W-:Y:S02]  /*0fc0*/  FSETP.GEU.AND P1, PT, R12, R3.reuse, PT ;  /* 0x000000030c00720b */ /* 0x080fe40003f2e000 */
[----:B------:R-:W-:Y:S01]  /*0fd0*/  SEL R0, R0, 0xe, !P2 ;  /* 0x0000000e00007807 */ /* 0x000fe20005000000 */
[----:B------:R-:W-:Y:S01]  /*0fe0*/  FADD R7, R7, R18 ;  /* 0x0000001207077221 */ /* 0x000fe20000000000 */
[----:B------:R-:W-:-:S03]  /*0ff0*/  FSEL R5, R12, R3, !P1 ;  /* 0x000000030c057208 */ /* 0x000fc60004800000 */
[----:B------:R-:W-:Y:S01]  /*1000*/  FADD R7, R7, R28 ;  /* 0x0000001c07077221 */ /* 0x000fe20000000000 */
[----:B------:R-:W-:-:S03]  /*1010*/  FSETP.GEU.AND P2, PT, R22, R5, PT ;  /* 0x000000051600720b */ /* 0x000fc60003f4e000 */
[----:B------:R-:W-:Y:S01]  /*1020*/  FADD R16, R7, R16 ;  /* 0x0000001007107221 */ /* 0x000fe20000000000 */
[----:B------:R-:W-:-:S03]  /*1030*/  FSEL R5, R22, R5, !P2 ;  /* 0x0000000516057208 */ /* 0x000fc60005000000 */
[----:B------:R-:W-:-:S04]  /*1040*/  FADD R27, R16, R27 ;  /* 0x0000001b101b7221 */ /* 0x000fc80000000000 */
[----:B------:R-:W-:Y:S01]  /*1050*/  FADD R27, R27, R12 ;  /* 0x0000000c1b1b7221 */ /* 0x000fe20000000000 */
[----:B--2---:R-:W-:-:S04]  /*1060*/  FSETP.GT.AND P3, PT, R13, R26, PT ;  /* 0x0000001a0d00720b */ /* 0x004fc80003f64000 */
[----:B------:R-:W-:Y:S02]  /*1070*/  FSEL R26, R13, R26, P3 ;  /* 0x0000001a0d1a7208 */ /* 0x000fe40001800000 */
[----:B------:R-:W-:Y:S02]  /*1080*/  SEL R0, R0, 0xf, !P3 ;  /* 0x0000000f00007807 */ /* 0x000fe40005800000 */
[----:B---3--:R-:W-:-:S04]  /*1090*/  FSETP.GT.AND P0, PT, R15, R26, PT ;  /* 0x0000001a0f00720b */ /* 0x008fc80003f04000 */
[----:B------:R-:W-:Y:S02]  /*10a0*/  FSEL R9, R15, R26, P0 ;  /* 0x0000001a0f097208 */ /* 0x000fe40000000000 */
[----:B------:R-:W-:Y:S02]  /*10b0*/  SEL R0, R0, 0x10, !P0 ;  /* 0x0000001000007807 */ /* 0x000fe40004000000 */
[----:B----4-:R-:W-:-:S04]  /*10c0*/  FSETP.GT.AND P1, PT, R8, R9, PT ;  /* 0x000000090800720b */ /* 0x010fc80003f24000 */
[----:B------:R-:W-:Y:S02]  /*10d0*/  FSEL R3, R8, R9, P1 ;  /* 0x0000000908037208 */ /* 0x000fe40000800000 */
[----:B------:R-:W-:Y:S02]  /*10e0*/  SEL R0, R0, 0x11, !P1 ;  /* 0x0000001100007807 */ /* 0x000fe40004800000 */
[----:B------:R-:W-:Y:S02]  /*10f0*/  FSETP.GEU.AND P1, PT, R24, R5, PT ;  /* 0x000000051800720b */ /* 0x000fe40003f2e000 */
[----:B------:R-:W-:-:S04]  /*1100*/  FSETP.GT.AND P0, PT, R4, R3, PT ;  /* 0x000000030400720b */ /* 0x000fc80003f04000 */
[----:B------:R-:W-:Y:S02]  /*1110*/  SEL R0, R0, 0x12, !P0 ;  /* 0x0000001200007807 */ /* 0x000fe40004000000 */
[----:B------:R-:W-:-:S03]  /*1120*/  FSEL R7, R24, R5, !P1 ;  /* 0x0000000518077208 */ /* 0x000fc60004800000 */
[----:B------:R-:W-:Y:S01]  /*1130*/  IMAD R12, R0, 0xc, RZ ;  /* 0x0000000c000c7824 */ /* 0x000fe200078e02ff */
[----:B------:R-:W-:-:S03]  /*1140*/  FSETP.GEU.AND P1, PT, R20, R7, PT ;  /* 0x000000071400720b */ /* 0x000fc60003f2e000 */
[----:B------:R-:W0:Y:S01]  /*1150*/  LDC R5, c[0x3][R12] ;  /* 0x00c000000c057b82 */ /* 0x000e220000000800 */
[----:B------:R-:W-:Y:S01]  /*1160*/  FSEL R7, R20, R7, !P1 ;  /* 0x0000000714077208 */ /* 0x000fe20004800000 */
[----:B------:R-:W-:-:S06]  /*1170*/  FADD R27, R27, R22 ;  /* 0x000000161b1b7221 */ /* 0x000fcc0000000000 */
[----:B------:R-:W2:Y:S01]  /*1180*/  LDC R11, c[0x3][R12+0x4] ;  /* 0x00c001000c0b7b82 */ /* 0x000ea20000000800 */
[----:B------:R-:W-:-:S07]  /*1190*/  FSETP.GEU.AND P1, PT, R14, R7, PT ;  /* 0x000000070e00720b */ /* 0x000fce0003f2e000 */
[----:B------:R-:W3:Y:S01]  /*11a0*/  LDC R9, c[0x3][R12+0x8] ;  /* 0x00c002000c097b82 */ /* 0x000ee20000000800 */
[----:B------:R-:W-:Y:S01]  /*11b0*/  FADD R27, R27, R24 ;  /* 0x000000181b1b7221 */ /* 0x000fe20000000000 */
[----:B------:R-:W-:-:S03]  /*11c0*/  FSEL R0, R14, R7, !P1 ;  /* 0x000000070e007208 */ /* 0x000fc60004800000 */
[----:B------:R-:W-:Y:S01]  /*11d0*/  FADD R27, R27, R20 ;  /* 0x000000141b1b7221 */ /* 0x000fe20000000000 */
[----:B------:R-:W-:-:S03]  /*11e0*/  FSETP.GEU.AND P1, PT, R13, R0, PT ;  /* 0x000000000d00720b */ /* 0x000fc60003f2e000 */
[----:B------:R-:W-:Y:S01]  /*11f0*/  FADD R14, R27, R14 ;  /* 0x0000000e1b0e7221 */ /* 0x000fe20000000000 */
[----:B------:R-:W-:-:S03]  /*1200*/  FSEL R0, R13, R0, !P1 ;  /* 0x000000000d007208 */ /* 0x000fc60004800000 */
[----:B------:R-:W-:Y:S01]  /*1210*/  FADD R14, R14, R13 ;  /* 0x0000000d0e0e7221 */ /* 0x000fe20000000000 */
[----:B------:R-:W-:-:S03]  /*1220*/  FSETP.GEU.AND P1, PT, R15, R0, PT ;  /* 0x000000000f00720b */ /* 0x000fc60003f2e000 */
[----:B------:R-:W-:Y:S01]  /*1230*/  FADD R7, R14, R15 ;  /* 0x0000000f0e077221 */ /* 0x000fe20000000000 */
[----:B------:R-:W-:Y:S01]  /*1240*/  FSEL R15, R15, R0, !P1 ;  /* 0x000000000f0f7208 */ /* 0x000fe20004800000 */
[----:B-1----:R-:W-:Y:S02]  /*1250*/  IMAD R6, R6, UR6, R10 ;  /* 0x0000000606067c24 */ /* 0x002fe4000f8e020a */
[----:B------:R-:W-:Y:S01]  /*1260*/  FADD R7, R7, R8 ;  /* 0x0000000807077221 */ /* 0x000fe20000000000 */
[-C--:B------:R-:W-:Y:S01]  /*1270*/  FSETP.GEU.AND P1, PT, R8, R15.reuse, PT ;  /* 0x0000000f0800720b */ /* 0x080fe20003f2e000 */
[----:B------:R-:W-:Y:S02]  /*1280*/  IMAD.SHL.U32 R0, R6, 0x4, RZ ;  /* 0x0000000406007824 */ /* 0x000fe400078e00ff */
[----:B------:R-:W-:Y:S01]  /*1290*/  FADD R13, R7, R4 ;  /* 0x00000004070d7221 */ /* 0x000fe20000000000 */
[----:B------:R-:W-:-:S03]  /*12a0*/  FSEL R15, R8, R15, !P1 ;  /* 0x0000000f080f7208 */ /* 0x000fc60004800000 */
[----:B------:R-:W1:Y:S01]  /*12b0*/  MUFU.RCP R2, R13 ;  /* 0x0000000d00027308 */ /* 0x000e620000001000 */
[----:B------:R-:W-:Y:S02]  /*12c0*/  IADD3 R6, P2, PT, R0, UR14, RZ ;  /* 0x0000000e00067c10 */ /* 0x000fe4000ff5e0ff */
[-C--:B------:R-:W-:Y:S02]  /*12d0*/  FSETP.GEU.AND P1, PT, R4, R15.reuse, PT ;  /* 0x0000000f0400720b */ /* 0x080fe40003f2e000 */
[----:B------:R-:W-:Y:S02]  /*12e0*/  LEA.HI.X.SX32 R7, R0, UR15, 0x1, P2 ;  /* 0x0000000f00077c11 */ /* 0x000fe400090f0eff */
[C---:B------:R-:W-:Y:S02]  /*12f0*/  FSEL R0, R4.reuse, R15, !P1 ;  /* 0x0000000f04007208 */ /* 0x040fe40004800000 */
[----:B------:R-:W-:Y:S01]  /*1300*/  FSEL R3, R4, R3, P0 ;  /* 0x0000000304037208 */ /* 0x000fe20000000000 */
[----:B0-----:R0:W-:Y:S04]  /*1310*/  STG.E.U8 desc[UR4][R6.64], R5 ;  /* 0x0000000506007986 */ /* 0x0011e8000c101104 */
[----:B------:R-:W-:Y:S01]  /*1320*/  FADD R0, -R0, R3 ;  /* 0x0000000300007221 */ /* 0x000fe20000000100 */
[----:B--2---:R0:W-:Y:S04]  /*1330*/  STG.E.U8 desc[UR4][R6.64+0x1], R11 ;  /* 0x0000010b06007986 */ /* 0x0041e8000c101104 */
[----:B---3--:R0:W-:Y:S01]  /*1340*/  STG.E.U8 desc[UR4][R6.64+0x2], R9 ;  /* 0x0000020906007986 */ /* 0x0081e2000c101104 */
[----:B------:R-:W2:Y:S01]  /*1350*/  FCHK P0, R0, R13 ;  /* 0x0000000d00007302 */ /* 0x000ea20000000000 */
[----:B-1----:R-:W-:-:S04]  /*1360*/  FFMA R15, -R13, R2, 1 ;  /* 0x3f8000000d0f7423 */ /* 0x002fc80000000102 */
[----:B------:R-:W-:-:S04]  /*1370*/  FFMA R15, R2, R15, R2 ;  /* 0x0000000f020f7223 */ /* 0x000fc80000000002 */
[----:B------:R-:W-:Y:S01]  /*1380*/  FFMA R2, R0, R15, RZ ;  /* 0x0000000f00027223 */ /* 0x000fe200000000ff */
[----:B------:R-:W-:Y:S03]  /*1390*/  BSSY.RECONVERGENT B0, `(.L_x_27) ;  /* 0x0000007000007945 */ /* 0x000fe60003800200 */
[----:B------:R-:W-:-:S04]  /*13a0*/  FFMA R3, -R13, R2, R0 ;  /* 0x000000020d037223 */ /* 0x000fc80000000100 */
[----:B------:R-:W-:Y:S01]  /*13b0*/  FFMA R2, R15, R3, R2 ;  /* 0x000000030f027223 */ /* 0x000fe20000000002 */
[----:B0-2---:R-:W-:Y:S06]  /*13c0*/  @!P0 BRA `(.L_x_28) ;  /* 0x00000000000c8947 */ /* 0x005fec0003800000 */
[----:B------:R-:W-:-:S07]  /*13d0*/  MOV R2, 0x13f0 ;  /* 0x000013f000027802 */ /* 0x000fce0000000f00 */
[----:B------:R-:W-:Y:S05]  /*13e0*/  CALL.REL.NOINC `($__internal_2_$__cuda_sm3x_div_rn_noftz_f32_slowpath) ;  /* 0x0000000000187944 */ /* 0x000fea0003c00000 */
[----:B------:R-:W-:-:S07]  /*13f0*/  IMAD.MOV.U32 R2, RZ, RZ, R0 ;  /* 0x000000ffff027224 */ /* 0x000fce00078e0000 */
.L_x_28:
[----:B------:R-:W-:Y:S05]  /*1400*/  BSYNC.RECONVERGENT B0 ;  /* 0x0000000000007941 */ /* 0x000fea0003800200 */
.L_x_27:
[----:B------:R-:W-:-:S04]  /*1410*/  FMUL R2, R2, 255 ;  /* 0x437f000002027820 */ /* 0x000fc80000400000 */
[----:B------:R-:W0:Y:S02]  /*1420*/  F2I.U32.TRUNC.NTZ R3, R2 ;  /* 0x0000000200037305 */ /* 0x000e24000020f000 */
[----:B0-----:R-:W-:Y:S01]  /*1430*/  STG.E.U8 desc[UR4][R6.64+0x3], R3 ;  /* 0x0000030306007986 */ /* 0x001fe2000c101104 */
[----:B------:R-:W-:Y:S05]  /*1440*/  EXIT ;  /* 0x000000000000794d */ /* 0x000fea0003800000 */
        .weak           $__internal_2_$__cuda_sm3x_div_rn_noftz_f32_slowpath
        .type           $__internal_2_$__cuda_sm3x_div_rn_noftz_f32_slowpath,@function
        .size           $__internal_2_$__cuda_sm3x_div_rn_noftz_f32_slowpath,(.L_x_44 - $__internal_2_$__cuda_sm3x_div_rn_noftz_f32_slowpath)
$__internal_2_$__cuda_sm3x_div_rn_noftz_f32_slowpath:
[----:B------:R-:W-:Y:S01]  /*1450*/  SHF.R.U32.HI R4, RZ, 0x17, R13 ;  /* 0x00000017ff047819 */ /* 0x000fe2000001160d */
[----:B------:R-:W-:Y:S01]  /*1460*/  BSSY.RECONVERGENT B1, `(.L_x_29) ;  /* 0x0000064000017945 */ /* 0x000fe20003800200 */
[--C-:B------:R-:W-:Y:S01]  /*1470*/  SHF.R.U32.HI R3, RZ, 0x17, R0.reuse ;  /* 0x00000017ff037819 */ /* 0x100fe20000011600 */
[----:B------:R-:W-:Y:S01]  /*1480*/  IMAD.MOV.U32 R8, RZ, RZ, R0 ;  /* 0x000000ffff087224 */ /* 0x000fe200078e0000 */
        /* <DEDUP_REMOVED lines=8> */
[----:B------:R-:W-:Y:S01]  /*1510*/  FSETP.GTU.FTZ.AND P0, PT, |R0|, +INF , PT ;  /* 0x7f8000000000780b */ /* 0x000fe20003f1c200 */
[----:B------:R-:W-:Y:S01]  /*1520*/  IMAD.MOV.U32 R3, RZ, RZ, R13 ;  /* 0x000000ffff037224 */ /* 0x000fe200078e000d */
        /* <DEDUP_REMOVED lines=22> */
.L_x_30:
[----:B------:R-:W-:Y:S01]  /*1690*/  LEA R0, R5, 0xc0800000, 0x17 ;  /* 0xc080000005007811 */ /* 0x000fe200078eb8ff */
[----:B------:R-:W-:Y:S01]  /*16a0*/  VIADD R4, R4, 0xffffff81 ;  /* 0xffffff8104047836 */ /* 0x000fe20000000000 */
[----:B------:R-:W-:Y:S03]  /*16b0*/  BSSY.RECONVERGENT B2, `(.L_x_35) ;  /* 0x0000035000027945 */ /* 0x000fe60003800200 */
[----:B------:R-:W-:Y:S02]  /*16c0*/  IMAD.IADD R13, R13, 0x1, -R0 ;  /* 0x000000010d0d7824 */ /* 0x000fe400078e0a00 */
[C---:B------:R-:W-:Y:S01]  /*16d0*/  IMAD R0, R4.reuse, -0x800000, R8 ;  /* 0xff80000004007824 */ /* 0x040fe200078e0208 */
[----:B------:R-:W-:Y:S01]  /*16e0*/  IADD3 R4, PT, PT, R4, 0x7f, -R5 ;  /* 0x0000007f04047810 */ /* 0x000fe20007ffe805 */
[----:B------:R-:W0:Y:S01]  /*16f0*/  MUFU.RCP R3, R13 ;  /* 0x0000000d00037308 */ /* 0x000e220000001000 */
[----:B------:R-:W-:-:S03]  /*1700*/  FADD.FTZ R11, -R13, -RZ ;  /* 0x800000ff0d0b7221 */ /* 0x000fc60000010100 */
[----:B------:R-:W-:Y:S02]  /*1710*/  IMAD.IADD R4, R4, 0x1, R9 ;  /* 0x0000000104047824 */ /* 0x000fe400078e0209 */
[----:B0-----:R-:W-:-:S04]  /*1720*/  FFMA R10, R3, R11, 1 ;  /* 0x3f800000030a7423 */ /* 0x001fc8000000000b */
        /* <DEDUP_REMOVED lines=41> */
.L_x_37:
[----:B------:R-:W-:-:S04]  /*19c0*/  LOP3.LUT R0, R0, 0x80000000, RZ, 0xc0, !PT ;  /* 0x8000000000007812 */ /* 0x000fc800078ec0ff */
[----:B------:R-:W-:Y:S01]  /*19d0*/  LOP3.LUT R0, R0, 0x7f800000, RZ, 0xfc, !PT ;  /* 0x7f80000000007812 */ /* 0x000fe200078efcff */
[----:B------:R-:W-:Y:S06]  /*19e0*/  BRA `(.L_x_38) ;  /* 0x0000000000047947 */ /* 0x000fec0003800000 */
.L_x_36:
[----:B------:R-:W-:-:S07]  /*19f0*/  IMAD R0, R4, 0x800000, R0 ;  /* 0x0080000004007824 */ /* 0x000fce00078e0200 */
.L_x_38:
[----:B------:R-:W-:Y:S05]  /*1a00*/  BSYNC.RECONVERGENT B2 ;  /* 0x0000000000027941 */ /* 0x000fea0003800200 */
.L_x_35:
[----:B------:R-:W-:Y:S05]  /*1a10*/  BRA `(.L_x_39) ;  /* 0x0000000000207947 */ /* 0x000fea0003800000 */
.L_x_34:
[----:B------:R-:W-:-:S04]  /*1a20*/  LOP3.LUT R0, R13, 0x80000000, R8, 0x48, !PT ;  /* 0x800000000d007812 */ /* 0x000fc800078e4808 */
[----:B------:R-:W-:Y:S01]  /*1a30*/  LOP3.LUT R0, R0, 0x7f800000, RZ, 0xfc, !PT ;  /* 0x7f80000000007812 */ /* 0x000fe200078efcff */
[----:B------:R-:W-:Y:S06]  /*1a40*/  BRA `(.L_x_39) ;  /* 0x0000000000147947 */ /* 0x000fec0003800000 */
.L_x_33:
[----:B------:R-:W-:Y:S01]  /*1a50*/  LOP3.LUT R0, R13, 0x80000000, R8, 0x48, !PT ;  /* 0x800000000d007812 */ /* 0x000fe200078e4808 */
[----:B------:R-:W-:Y:S06]  /*1a60*/  BRA `(.L_x_39) ;  /* 0x00000000000c7947 */ /* 0x000fec0003800000 */
.L_x_32:
[----:B------:R-:W0:Y:S01]  /*1a70*/  MUFU.RSQ R0, -QNAN ;  /* 0xffc0000000007908 */ /* 0x000e220000001400 */
[----:B------:R-:W-:Y:S05]  /*1a80*/  BRA `(.L_x_39) ;  /* 0x0000000000047947 */ /* 0x000fea0003800000 */
.L_x_31:
[----:B------:R-:W-:-:S07]  /*1a90*/  FADD.FTZ R0, R0, R3 ;  /* 0x0000000300007221 */ /* 0x000fce0000010000 */
.L_x_39:
[----:B------:R-:W-:Y:S05]  /*1aa0*/  BSYNC.RECONVERGENT B1 ;  /* 0x0000000000017941 */ /* 0x000fea0003800200 */
.L_x_29:
[----:B------:R-:W-:-:S04]  /*1ab0*/  IMAD.MOV.U32 R3, RZ, RZ, 0x0 ;  /* 0x00000000ff037424 */ /* 0x000fc800078e00ff */
[----:B0-----:R-:W-:Y:S05]  /*1ac0*/  RET.REL.NODEC R2 `(_Z18convertFloatToInt8PKfPhiii) ;  /* 0xffffffe4024c7950 */ /* 0x001fea0003c3ffff */
.L_x_40:
        /* <DEDUP_REMOVED lines=11> */
.L_x_44:


//--------------------- .text._Z18convertInt8ToFloatPKhPfiii --------------------------
	.section	.text._Z18convertInt8ToFloatPKhPfiii,"ax",@progbits
	.align	128
        .global         _Z18convertInt8ToFloatPKhPfiii
        .type           _Z18convertInt8ToFloatPKhPfiii,@function
        .size           _Z18convertInt8ToFloatPKhPfiii,(.L_x_50 - _Z18convertInt8ToFloatPKhPfiii)
        .other          _Z18convertInt8ToFloatPKhPfiii,@"STO_CUDA_ENTRY STV_DEFAULT"
_Z18convertInt8ToFloatPKhPfiii:
.text._Z18convertInt8ToFloatPKhPfiii:
        /* <DEDUP_REMOVED lines=13> */
[----:B------:R-:W0:Y:S01]  /*00d0*/  LDCU.64 UR8, c[0x0][0x380] ;  /* 0x00007000ff0877ac */ /* 0x000e220008000a00 */
[----:B------:R-:W-:Y:S01]  /*00e0*/  IMAD R0, R3, UR6, R0 ;  /* 0x0000000603007c24 */ /* 0x000fe2000f8e0200 */
[----:B------:R-:W1:Y:S01]  /*00f0*/  LDC.64 R4, c[0x0][0x388] ;  /* 0x0000e200ff047b82 */ /* 0x000e620000000a00 */
[----:B------:R-:W2:Y:S02]  /*0100*/  LDCU.64 UR4, c[0x0][0x358] ;  /* 0x00006b00ff0477ac */ /* 0x000ea40008000a00 */
[----:B------:R-:W-:-:S05]  /*0110*/  IMAD R7, R0, 0x3, RZ ;  /* 0x0000000300077824 */ /* 0x000fca00078e02ff */
[----:B0-----:R-:W-:-:S04]  /*0120*/  IADD3 R2, P0, PT, R7, UR8, RZ ;  /* 0x0000000807027c10 */ /* 0x001fc8000ff1e0ff */
[----:B------:R-:W-:-:S05]  /*0130*/  LEA.HI.X.SX32 R3, R7, UR9, 0x1, P0 ;  /* 0x0000000907037c11 */ /* 0x000fca00080f0eff */
[----:B--2---:R-:W2:Y:S01]  /*0140*/  LDG.E.U8 R0, desc[UR4][R2.64] ;  /* 0x0000000402007981 */ /* 0x004ea2000c1e1100 */
[----:B-1----:R-:W-:Y:S01]  /*0150*/  IMAD.WIDE R4, R7, 0x4, R4 ;  /* 0x0000000407047825 */ /* 0x002fe200078e0204 */
[----:B--2---:R-:W-:-:S05]  /*0160*/  I2FP.F32.U32 R0, R0 ;  /* 0x0000000000007245 */ /* 0x004fca0000201000 */
[----:B------:R-:W-:-:S05]  /*0170*/  FADD R7, R0, -127 ;  /* 0xc2fe000000077421 */ /* 0x000fca0000000000 */
[----:B------:R-:W-:Y:S04]  /*0180*/  STG.E desc[UR4][R4.64], R7 ;  /* 0x0000000704007986 */ /* 0x000fe8000c101904 */
[----:B------:R-:W2:Y:S02]  /*0190*/  LDG.E.U8 R0, desc[UR4][R2.64+0x1] ;  /* 0x0000010402007981 */ /* 0x000ea4000c1e1100 */
[----:B--2---:R-:W-:-:S05]  /*01a0*/  I2FP.F32.U32 R0, R0 ;  /* 0x0000000000007245 */ /* 0x004fca0000201000 */
[----:B------:R-:W-:-:S05]  /*01b0*/  FADD R9, R0, -127 ;  /* 0xc2fe000000097421 */ /* 0x000fca0000000000 */
[----:B------:R-:W-:Y:S04]  /*01c0*/  STG.E desc[UR4][R4.64+0x4], R9 ;  /* 0x0000040904007986 */ /* 0x000fe8000c101904 */
[----:B------:R-:W2:Y:S02]  /*01d0*/  LDG.E.U8 R0, desc[UR4][R2.64+0x2] ;  /* 0x0000020402007981 */ /* 0x000ea4000c1e1100 */
[----:B--2---:R-:W-:-:S05]  /*01e0*/  I2FP.F32.U32 R0, R0 ;  /* 0x0000000000007245 */ /* 0x004fca0000201000 */
[----:B------:R-:W-:-:S05]  /*01f0*/  FADD R11, R0, -127 ;  /* 0xc2fe0000000b7421 */ /* 0x000fca0000000000 */
[----:B------:R-:W-:Y:S01]  /*0200*/  STG.E desc[UR4][R4.64+0x8], R11 ;  /* 0x0000080b04007986 */ /* 0x000fe2000c101904 */
[----:B------:R-:W-:Y:S05]  /*0210*/  EXIT ;  /* 0x000000000000794d */ /* 0x000fea0003800000 */
.L_x_41:
        /* <DEDUP_REMOVED lines=14> */
.L_x_50:


//--------------------- .nv.shared.reserved.0     --------------------------
	.section	.nv.shared.reserved.0,"aw",@nobits
	.weak		__nv_reservedSMEM_offset_0_alias
	.size		__nv_reservedSMEM_offset_0_alias, 0, 64
	.other		__nv_reservedSMEM_offset_0_alias,@"STO_CUDA_RESERVED_SHARED STV_DEFAULT"
__nv_reservedSMEM_offset_0_alias:
	.zero		0
	.zero		64


//--------------------- .nv.constant0._Z16scaleImageKernelPKhPhiiiiii --------------------------
	.section	.nv.constant0._Z16scaleImageKernelPKhPhiiiiii,"a",@progbits
	.sectionflags	@""
	.align	4
.nv.constant0._Z16scaleImageKernelPKhPhiiiiii:
	.zero		936


//--------------------- .nv.constant0._Z18overlayImageKernelPKhPhiiiiii --------------------------
	.section	.nv.constant0._Z18overlayImageKernelPKhPhiiiiii,"a",@progbits
	.sectionflags	@""
	.align	4
.nv.constant0._Z18overlayImageKernelPKhPhiiiiii:
	.zero		936


//--------------------- .nv.constant0._Z14rearangeKernelPhS_Pjii --------------------------
	.section	.nv.constant0._Z14rearangeKernelPhS_Pjii,"a",@progbits
	.sectionflags	@""
	.align	4
.nv.constant0._Z14rearangeKernelPhS_Pjii:
	.zero		928


//--------------------- .nv.constant0._Z20packedToPlanarKernelPhS_ii --------------------------
	.section	.nv.constant0._Z20packedToPlanarKernelPhS_ii,"a",@progbits
	.sectionflags	@""
	.align	4
.nv.constant0._Z20packedToPlanarKernelPhS_ii:
	.zero		920


//--------------------- .nv.constant0._Z18convertFloatToInt8PKfPhiii --------------------------
	.section	.nv.constant0._Z18convertFloatToInt8PKfPhiii,"a",@progbits
	.sectionflags	@""
	.align	4
.nv.constant0._Z18convertFloatToInt8PKfPhiii:
	.zero		924


//--------------------- .nv.constant0._Z18convertInt8ToFloatPKhPfiii --------------------------
	.section	.nv.constant0._Z18convertInt8ToFloatPKhPfiii,"a",@progbits
	.sectionflags	@""
	.align	4
.nv.constant0._Z18convertInt8ToFloatPKhPfiii:
	.zero		924


//--------------------- SYMBOLS --------------------------

	.type		.nv.reservedSmem.offset0,@object
	.size		.nv.reservedSmem.offset0,0x4
